def gluon_wgmma(
    a_ptr,
    b_ptr,
    c_ptr,
    M,
    N,
    K,
    stride_am,
    stride_bk,
    stride_cm,
    BLOCK_M: gl.constexpr,
    BLOCK_N: gl.constexpr,
    BLOCK_K: gl.constexpr,
    DTYPE: gl.constexpr,
    A_LAYOUT: gl.constexpr,
    B_LAYOUT: gl.constexpr,
    C_LAYOUT: gl.constexpr,
    B_SHAPE: gl.constexpr,
    TRANS_B: gl.constexpr,
    NUM_BUFFERS: gl.constexpr,
    NUM_WARPS: gl.constexpr,
):
    a_desc = tma.make_tensor_descriptor(
        a_ptr, [M, K], [stride_am, 1], [BLOCK_M, BLOCK_K], A_LAYOUT
    )
    b_desc = tma.make_tensor_descriptor(
        b_ptr,
        [N, K] if TRANS_B else [K, N],
        [stride_bk, 1],
        B_SHAPE,
        B_LAYOUT,
    )
    c_desc = tma.make_tensor_descriptor(
        c_ptr, [M, N], [stride_cm, 1], [BLOCK_M, BLOCK_N], C_LAYOUT
    )

    a_bufs = gl.allocate_shared_memory(
        DTYPE, [NUM_BUFFERS, BLOCK_M, BLOCK_K], A_LAYOUT
    )
    b_bufs = gl.allocate_shared_memory(DTYPE, [NUM_BUFFERS] + B_SHAPE, B_LAYOUT)

    pid_m = gl.program_id(0)
    pid_n = gl.program_id(1)
    off_m = pid_m * BLOCK_M
    off_n = pid_n * BLOCK_N

    mma_layout: gl.constexpr = pick_wgmma_layout(DTYPE, BLOCK_M, BLOCK_N, NUM_WARPS)
    acc = warpgroup_mma_init(
        gl.zeros((BLOCK_M, BLOCK_N), dtype=gl.float32, layout=mma_layout)
    )

    bars = gl.allocate_shared_memory(
        gl.int64, [NUM_BUFFERS, 1], mbarrier.MBarrierLayout()
    )
    for i in gl.static_range(NUM_BUFFERS):
        mbarrier.init(bars.index(i), count=1)
    idx = 0
    phase = 0

    for k in range(0, K, BLOCK_K):
        a = a_bufs.index(idx)
        b = b_bufs.index(idx)
        bar = bars.index(idx)
        mbarrier.expect(bar, a_desc.block_type.nbytes + b_desc.block_type.nbytes)
        tma.async_copy_global_to_shared(a_desc, [off_m, k], bar, a)
        tma.async_copy_global_to_shared(
            b_desc, [off_n, k] if TRANS_B else [k, off_n], bar, b
        )
        mbarrier.wait(bar, phase=phase)

        if TRANS_B:
            b = b.permute((1, 0))
        acc = warpgroup_mma_wait(num_outstanding=0, deps=(acc,))
        acc = warpgroup_mma(a, b, acc, is_async=True)

        idx += 1
        if idx == NUM_BUFFERS:
            idx = 0
            phase ^= 1

    acc = warpgroup_mma_wait(num_outstanding=0, deps=(acc,))
    for i in gl.static_range(NUM_BUFFERS):
        mbarrier.invalidate(bars.index(i))

    c_smem = gl.allocate_shared_memory(DTYPE, [BLOCK_M, BLOCK_N], C_LAYOUT)
    c_smem.store(acc.to(DTYPE))
    fence_async_shared()
    tma.async_copy_shared_to_global(c_desc, [off_m, off_n], c_smem)
    tma.store_wait(pendings=0)

# config = {"BLOCK_K": 64, "BLOCK_M": 64, "BLOCK_N": 256, "arch": "sm_90", "dtype": "fp16", "num_buffers": 3, "num_warps": 4, "trans_b": 0}
# arch = sm_90


// ===== COMPILED SASS (sm_90a) =====

	.target	sm_90a

	.elftype	@"ET_EXEC"


//--------------------- .note.nv.tkinfo           --------------------------
	.section	.note.nv.tkinfo,"",@"SHT_NOTE"
	.sectionflags	@"SHF_NOTE_NV_TKINFO"
	.tkinfo
        /*0018*/ 	.word	0x00000002
        /*0030*/ 	.string	""
        /*0030*/ 	.string	"ptxas"
        /*0030*/ 	.string	"Cuda compilation tools, release 13.0, V13.0.88"
        /*0030*/ 	.string	"Build cuda_13.0.r13.0/compiler.36424714_0"
        /*0030*/ 	.string	"-v  -suppress-debug-info  -lineinfo  -arch sm_90a "



//--------------------- .note.nv.cuinfo           --------------------------
	.section	.note.nv.cuinfo,"",@"SHT_NOTE"
	.sectionflags	@"SHF_NOTE_NV_CUINFO"
        /*0018*/ 	.short	0x0002
        /*001a*/ 	.short	0x005a
        /*001c*/ 	.short	0x0082
	.zero		2


//--------------------- .nv.info                  --------------------------
	.section	.nv.info,"",@"SHT_CUDA_INFO"
	.align	4


	//----- nvinfo : EIATTR_REGCOUNT
	.align		4
        /*0000*/ 	.byte	0x04, 0x2f
        /*0002*/ 	.short	(.L_1 - .L_0)
	.align		4
.L_0:
        /*0004*/ 	.word	index@(gluon_wgmma)
        /*0008*/ 	.word	0x0000009a


	//----- nvinfo : EIATTR_FRAME_SIZE
	.align		4
.L_1:
        /*000c*/ 	.byte	0x04, 0x11
        /*000e*/ 	.short	(.L_3 - .L_2)
	.align		4
.L_2:
        /*0010*/ 	.word	index@(gluon_wgmma)
        /*0014*/ 	.word	0x00000000


	//----- nvinfo : EIATTR_MIN_STACK_SIZE
	.align		4
.L_3:
        /*0018*/ 	.byte	0x04, 0x12
        /*001a*/ 	.short	(.L_5 - .L_4)
	.align		4
.L_4:
        /*001c*/ 	.word	index@(gluon_wgmma)
        /*0020*/ 	.word	0x00000000
.L_5:


//--------------------- .nv.compat                --------------------------
	.section	.nv.compat,"",@"SHT_CUDA_COMPAT_INFO"
	.align	4
        /*0000*/ 	.byte	0x02, 0x09, 0x01, 0x00, 0x02, 0x02, 0x04, 0x00, 0x02, 0x05, 0x05, 0x00, 0x03, 0x07, 0x01, 0x01
        /*0010*/ 	.byte	0x02, 0x03, 0x03, 0x00, 0x02, 0x06, 0x01, 0x00, 0x04, 0x0b, 0x08, 0x00, 0x00, 0x00, 0x00, 0x00
        /*0020*/ 	.byte	0x00, 0x00, 0x00, 0x00


//--------------------- .nv.info.gluon_wgmma      --------------------------
	.section	.nv.info.gluon_wgmma,"",@"SHT_CUDA_INFO"
	.sectionflags	@""
	.align	4


	//----- nvinfo : EIATTR_CUDA_API_VERSION
	.align		4
        /*0000*/ 	.byte	0x04, 0x37
        /*0002*/ 	.short	(.L_7 - .L_6)
.L_6:
        /*0004*/ 	.word	0x00000082


	//----- nvinfo : EIATTR_KPARAM_INFO
	.align		4
.L_7:
        /*0008*/ 	.byte	0x04, 0x17
        /*000a*/ 	.short	(.L_9 - .L_8)
.L_8:
        /*000c*/ 	.word	0x00000000
        /*0010*/ 	.short	0x000a
        /*0012*/ 	.short	0x0048
        /*0014*/ 	.byte	0x00, 0xf4, 0x21, 0x00


	//----- nvinfo : EIATTR_KPARAM_INFO
	.align		4
.L_9:
        /*0018*/ 	.byte	0x04, 0x17
        /*001a*/ 	.short	(.L_11 - .L_10)
.L_10:
        /*001c*/ 	.word	0x00000000
        /*0020*/ 	.short	0x0009
        /*0022*/ 	.short	0x0040
        /*0024*/ 	.byte	0x00, 0xf4, 0x21, 0x00


	//----- nvinfo : EIATTR_KPARAM_INFO
	.align		4
.L_11:
        /*0028*/ 	.byte	0x04, 0x17
        /*002a*/ 	.short	(.L_13 - .L_12)
.L_12:
        /*002c*/ 	.word	0x00000000
        /*0030*/ 	.short	0x0008
        /*0032*/ 	.short	0x0038
        /*0034*/ 	.byte	0x00, 0xf0, 0x21, 0x00


	//----- nvinfo : EIATTR_KPARAM_INFO
	.align		4
.L_13:
        /*0038*/ 	.byte	0x04, 0x17
        /*003a*/ 	.short	(.L_15 - .L_14)
.L_14:
        /*003c*/ 	.word	0x00000000
        /*0040*/ 	.short	0x0007
        /*0042*/ 	.short	0x0030
        /*0044*/ 	.byte	0x00, 0xf0, 0x21, 0x00


	//----- nvinfo : EIATTR_KPARAM_INFO
	.align		4
.L_15:
        /*0048*/ 	.byte	0x04, 0x17
        /*004a*/ 	.short	(.L_17 - .L_16)
.L_16:
        /*004c*/ 	.word	0x00000000
        /*0050*/ 	.short	0x0006
        /*0052*/ 	.short	0x0028
        /*0054*/ 	.byte	0x00, 0xf0, 0x21, 0x00


	//----- nvinfo : EIATTR_KPARAM_INFO
	.align		4
.L_17:
        /*0058*/ 	.byte	0x04, 0x17
        /*005a*/ 	.short	(.L_19 - .L_18)
.L_18:
        /*005c*/ 	.word	0x00000000
        /*0060*/ 	.short	0x0005
        /*0062*/ 	.short	0x0020
        /*0064*/ 	.byte	0x00, 0xf0, 0x11, 0x00


	//----- nvinfo : EIATTR_KPARAM_INFO
	.align		4
.L_19:
        /*0068*/ 	.byte	0x04, 0x17
        /*006a*/ 	.short	(.L_21 - .L_20)
.L_20:
        /*006c*/ 	.word	0x00000000
        /*0070*/ 	.short	0x0004
        /*0072*/ 	.short	0x001c
        /*0074*/ 	.byte	0x00, 0xf0, 0x11, 0x00


	//----- nvinfo : EIATTR_KPARAM_INFO
	.align		4
.L_21:
        /*0078*/ 	.byte	0x04, 0x17
        /*007a*/ 	.short	(.L_23 - .L_22)
.L_22:
        /*007c*/ 	.word	0x00000000
        /*0080*/ 	.short	0x0003
        /*0082*/ 	.short	0x0018
        /*0084*/ 	.byte	0x00, 0xf0, 0x11, 0x00


	//----- nvinfo : EIATTR_KPARAM_INFO
	.align		4
.L_23:
        /*0088*/ 	.byte	0x04, 0x17
        /*008a*/ 	.short	(.L_25 - .L_24)
.L_24:
        /*008c*/ 	.word	0x00000000
        /*0090*/ 	.short	0x0002
        /*0092*/ 	.short	0x0010
        /*0094*/ 	.byte	0x00, 0xf4, 0x21, 0x00


	//----- nvinfo : EIATTR_KPARAM_INFO
	.align		4
.L_25:
        /*0098*/ 	.byte	0x04, 0x17
        /*009a*/ 	.short	(.L_27 - .L_26)
.L_26:
        /*009c*/ 	.word	0x00000000
        /*00a0*/ 	.short	0x0001
        /*00a2*/ 	.short	0x0008
        /*00a4*/ 	.byte	0x00, 0xf4, 0x21, 0x00


	//----- nvinfo : EIATTR_KPARAM_INFO
	.align		4
.L_27:
        /*00a8*/ 	.byte	0x04, 0x17
        /*00aa*/ 	.short	(.L_29 - .L_28)
.L_28:
        /*00ac*/ 	.word	0x00000000
        /*00b0*/ 	.short	0x0000
        /*00b2*/ 	.short	0x0000
        /*00b4*/ 	.byte	0x00, 0xf4, 0x21, 0x00


	//----- nvinfo : EIATTR_SPARSE_MMA_MASK
	.align		4
.L_29:
        /*00b8*/ 	.byte	0x03, 0x50
        /*00ba*/ 	.short	0x0000


	//----- nvinfo : EIATTR_MAXREG_COUNT
	.align		4
        /*00bc*/ 	.byte	0x03, 0x1b
        /*00be*/ 	.short	0x00ff


	//----- nvinfo : EIATTR_NUM_BARRIERS
	.align		4
        /*00c0*/ 	.byte	0x02, 0x4c
        /*00c2*/ 	.byte	0x01
	.zero		1


	//----- nvinfo : EIATTR_MERCURY_ISA_VERSION
	.align		4
        /*00c4*/ 	.byte	0x03, 0x5f
        /*00c6*/ 	.short	0x0101


	//----- nvinfo : EIATTR_INT_WARP_WIDE_INSTR_OFFSETS
	.align		4
        /*00c8*/ 	.byte	0x04, 0x31
        /*00ca*/ 	.short	(.L_31 - .L_30)


	//   ....[0]....
.L_30:
        /*00cc*/ 	.word	0x00001300


	//   ....[1]....
        /*00d0*/ 	.word	0x00001320


	//   ....[2]....
        /*00d4*/ 	.word	0x00001330


	//   ....[3]....
        /*00d8*/ 	.word	0x00001410


	//   ....[4]....
        /*00dc*/ 	.word	0x00001d20


	//   ....[5]....
        /*00e0*/ 	.word	0x00001d30


	//----- nvinfo : EIATTR_COOP_GROUP_MASK_REGIDS
	.align		4
.L_31:
        /*00e4*/ 	.byte	0x04, 0x29
        /*00e6*/ 	.short	(.L_33 - .L_32)


	//   ....[0]....
.L_32:
        /*00e8*/ 	.word	0xffffffff


	//   ....[1]....
        /*00ec*/ 	.word	0xffffffff


	//   ....[2]....
        /*00f0*/ 	.word	0xffffffff


	//----- nvinfo : EIATTR_COOP_GROUP_INSTR_OFFSETS
	.align		4
.L_33:
        /*00f4*/ 	.byte	0x04, 0x28
        /*00f6*/ 	.short	(.L_35 - .L_34)


	//   ....[0]....
.L_34:
        /*00f8*/ 	.word	0x00000150


	//   ....[1]....
        /*00fc*/ 	.word	0x00000720


	//   ....[2]....
        /*0100*/ 	.word	0x00000cd0


	//----- nvinfo : EIATTR_MBARRIER_INSTR_OFFSETS
	.align		4
.L_35:
        /*0104*/ 	.byte	0x04, 0x39
        /*0106*/ 	.short	(.L_37 - .L_36)


	//   ....[0]....
.L_36:
        /*0108*/ 	.word	0x00001490
        /*010c*/ 	.word	0x000000ff
        /*0110*/ 	.word	0x0001e000
        /*0114*/ 	.short	0x0100
        /*0116*/ 	.byte	0x07
	.zero		1


	//   ....[1]....
        /*0118*/ 	.word	0x00001620
        /*011c*/ 	.word	0x000000ff
        /*0120*/ 	.word	0x0001e008
        /*0124*/ 	.short	0x0100
        /*0126*/ 	.byte	0x07
	.zero		1


	//   ....[2]....
        /*0128*/ 	.word	0x000017b0
        /*012c*/ 	.word	0x000000ff
        /*0130*/ 	.word	0x0001e010
        /*0134*/ 	.short	0x0100
        /*0136*/ 	.byte	0x07
	.zero		1


	//   ....[3]....
        /*0138*/ 	.word	0x00001e80
        /*013c*/ 	.word	0x000000ff
        /*0140*/ 	.word	0x0001e000
        /*0144*/ 	.short	0x010a
        /*0146*/ 	.byte	0x1f
	.zero		1


	//   ....[4]....
        /*0148*/ 	.word	0x000021a0
        /*014c*/ 	.word	0x000000ff
        /*0150*/ 	.word	0x0001e000
        /*0154*/ 	.short	0x0108
        /*0156*/ 	.byte	0x07
	.zero		1


	//   ....[5]....
        /*0158*/ 	.word	0x000022a0
        /*015c*/ 	.word	0x000000ff
        /*0160*/ 	.word	0x0001e008
        /*0164*/ 	.short	0x0108
        /*0166*/ 	.byte	0x07
	.zero		1


	//   ....[6]....
        /*0168*/ 	.word	0x00002390
        /*016c*/ 	.word	0x000000ff
        /*0170*/ 	.word	0x0001e010
        /*0174*/ 	.short	0x0108
        /*0176*/ 	.byte	0x07
	.zero		1


	//   ....[7]....
        /*0178*/ 	.word	0x00002770
        /*017c*/ 	.word	0x000000ff
        /*0180*/ 	.word	0x0001e000
        /*0184*/ 	.short	0x010a
        /*0186*/ 	.byte	0x1f
	.zero		1


	//----- nvinfo : EIATTR_NUM_MBARRIERS
	.align		4
.L_37:
        /*0188*/ 	.byte	0x03, 0x38
        /*018a*/ 	.short	0x0003


	//----- nvinfo : EIATTR_EXIT_INSTR_OFFSETS
	.align		4
        /*018c*/ 	.byte	0x04, 0x1c
        /*018e*/ 	.short	(.L_39 - .L_38)


	//   ....[0]....
.L_38:
        /*0190*/ 	.word	0x00002760


	//----- nvinfo : EIATTR_REQNTID
	.align		4
.L_39:
        /*0194*/ 	.byte	0x04, 0x10
        /*0196*/ 	.short	(.L_41 - .L_40)
.L_40:
        /*0198*/ 	.word	0x00000080
        /*019c*/ 	.word	0x00000001
        /*01a0*/ 	.word	0x00000001


	//----- nvinfo : EIATTR_CRS_STACK_SIZE
	.align		4
.L_41:
        /*01a4*/ 	.byte	0x04, 0x1e
        /*01a6*/ 	.short	(.L_43 - .L_42)
.L_42:
        /*01a8*/ 	.word	0x00000000


	//----- nvinfo : EIATTR_CBANK_PARAM_SIZE
	.align		4
.L_43:
        /*01ac*/ 	.byte	0x03, 0x19
        /*01ae*/ 	.short	0x0050


	//----- nvinfo : EIATTR_PARAM_CBANK
	.align		4
        /*01b0*/ 	.byte	0x04, 0x0a
        /*01b2*/ 	.short	(.L_45 - .L_44)
	.align		4
.L_44:
        /*01b4*/ 	.word	index@(.nv.constant0.gluon_wgmma)
        /*01b8*/ 	.short	0x0210
        /*01ba*/ 	.short	0x0050


	//----- nvinfo : EIATTR_SW_WAR
	.align		4
.L_45:
        /*01bc*/ 	.byte	0x04, 0x36
        /*01be*/ 	.short	(.L_47 - .L_46)
.L_46:
        /*01c0*/ 	.word	0x00000008
.L_47:


//--------------------- .nv.callgraph             --------------------------
	.section	.nv.callgraph,"",@"SHT_CUDA_CALLGRAPH"
	.align	4
	.sectionentsize	8
	.align		4
        /*0000*/ 	.word	0x00000000
	.align		4
        /*0004*/ 	.word	0xffffffff
	.align		4
        /*0008*/ 	.word	0x00000000
	.align		4
        /*000c*/ 	.word	0xfffffffe
	.align		4
        /*0010*/ 	.word	0x00000000
	.align		4
        /*0014*/ 	.word	0xfffffffd
	.align		4
        /*0018*/ 	.word	0x00000000
	.align		4
        /*001c*/ 	.word	0xfffffffc


//--------------------- .text.gluon_wgmma         --------------------------
	.section	.text.gluon_wgmma,"ax",@progbits
	.align	128
        .global         gluon_wgmma
        .type           gluon_wgmma,@function
        .size           gluon_wgmma,(.L_x_52 - gluon_wgmma)
        .other          gluon_wgmma,@"STO_CUDA_ENTRY STV_DEFAULT"
gluon_wgmma:
.text.gluon_wgmma:
[----:B------:R-:W-:Y:S01]  /*0000*/  LDC R1, c[0x0][0x28] ;  /* 0x00000a00ff017b82 */ /* 0x000fe20000000800 */
[----:B------:R-:W1:Y:S07]  /*0010*/  S2R R0, SR_TID.X ;  /* 0x0000000000007919 */ /* 0x000e6e0000002100 */
[----:B------:R-:W2:Y:S01]  /*0020*/  S2UR UR4, SR_CgaCtaId ;  /* 0x00000000000479c3 */ /* 0x000ea20000008800 */
[----:B------:R-:W-:Y:S01]  /*0030*/  UMOV UR7, 0x400 ;  /* 0x0000040000077882 */ /* 0x000fe20000000000 */
[----:B------:R-:W-:Y:S01]  /*0040*/  ULDC UR6, c[0x0][0xc] ;  /* 0x0000030000067ab9 */ /* 0x000fe20000000800 */
[----:B------:R-:W-:Y:S01]  /*0050*/  ULDC.64 UR24, c[0x0][0x250] ;  /* 0x0000940000187ab9 */ /* 0x000fe20000000a00 */
[----:B------:R-:W-:Y:S04]  /*0060*/  BSSY B0, `(.L_x_0) ;  /* 0x000001e000007945 */ /* 0x000fe80003800000 */
[----:B------:R-:W3:Y:S08]  /*0070*/  LDC R4, c[0x0][0x228] ;  /* 0x00008a00ff047b82 */ /* 0x000ef00000000800 */
[----:B------:R-:W4:Y:S08]  /*0080*/  LDC R14, c[0x0][0x230] ;  /* 0x00008c00ff0e7b82 */ /* 0x000f300000000800 */
[----:B------:R-:W-:Y:S01]  /*0090*/  S2UR UR29, SR_CTAID.Y ;  /* 0x00000000001d79c3 */ /* 0x000fe20000002600 */
[----:B--2---:R-:W-:-:S03]  /*00a0*/  ULEA UR7, UR4, UR7, 0x18 ;  /* 0x0000000704077291 */ /* 0x004fc6000f8ec03f */
[----:B------:R-:W-:Y:S01]  /*00b0*/  ULDC UR4, c[0x0][0x10] ;  /* 0x0000040000047ab9 */ /* 0x000fe20000000800 */
[----:B-1----:R-:W-:-:S03]  /*00c0*/  LOP3.LUT R6, R0, 0x7f, RZ, 0xc0, !PT ;  /* 0x0000007f00067812 */ /* 0x002fc600078ec0ff */
[----:B------:R-:W1:Y:S01]  /*00d0*/  S2UR UR5, SR_CTAID.Z ;  /* 0x00000000000579c3 */ /* 0x000e620000002700 */
[----:B---3--:R-:W-:Y:S01]  /*00e0*/  VIADD R4, R4, 0xffffffff ;  /* 0xffffffff04047836 */ /* 0x008fe20000000000 */
[C---:B------:R-:W-:Y:S02]  /*00f0*/  ISETP.GE.U32.AND P0, PT, R6.reuse, 0x20, PT ;  /* 0x000000200600780c */ /* 0x040fe40003f06070 */
[C---:B------:R-:W-:Y:S02]  /*0100*/  ISETP.NE.U32.AND P1, PT, R6.reuse, RZ, PT ;  /* 0x000000ff0600720c */ /* 0x040fe40003f25070 */
[----:B------:R-:W-:Y:S02]  /*0110*/  LEA R12, R6, UR7, 0x2 ;  /* 0x00000007060c7c11 */ /* 0x000fe4000f8e10ff */
[----:B------:R-:W2:Y:S01]  /*0120*/  S2UR UR30, SR_CTAID.X ;  /* 0x00000000001e79c3 */ /* 0x000ea20000002500 */
[----:B----4-:R-:W-:-:S06]  /*0130*/  VIADD R13, R14, 0xffffffff ;  /* 0xffffffff0e0d7836 */ /* 0x010fcc0000000000 */
[----:B------:R3:W-:Y:S01]  /*0140*/  @!P0 STS [R12], RZ ;  /* 0x000000ff0c008388 */ /* 0x0007e20000000800 */
[----:B------:R-:W-:-:S03]  /*0150*/  NOP ;  /* 0x0000000000007918 */ /* 0x000fc60000000000 */
[----:B------:R3:W-:Y:S01]  /*0160*/  @!P1 STS [UR7+0x24], R4 ;  /* 0x00002404ff009988 */ /* 0x0007e20008000807 */
[----:B-1----:R-:W-:-:S03]  /*0170*/  UIMAD UR4, UR5, UR4, UR29 ;  /* 0x00000004050472a4 */ /* 0x002fc6000f8e021d */
[----:B------:R3:W-:Y:S01]  /*0180*/  @!P1 STS [UR7+0x20], R13 ;  /* 0x0000200dff009988 */ /* 0x0007e20008000807 */
[----:B--2---:R-:W-:-:S04]  /*0190*/  UIMAD UR4, UR4, UR6, UR30 ;  /* 0x00000006040472a4 */ /* 0x004fc8000f8e021e */
[----:B------:R-:W-:-:S04]  /*01a0*/  UIMAD UR4, UR4, 0x180, URZ ;  /* 0x00000180040478a4 */ /* 0x000fc8000f8e023f */
[----:B------:R-:W-:-:S04]  /*01b0*/  UIADD3 UR20, UP0, UR4, UR24, URZ ;  /* 0x0000001804147290 */ /* 0x000fc8000ff1e03f */
[----:B------:R-:W-:Y:S01]  /*01c0*/  ULEA.HI.X.SX32 UR21, UR4, UR25, 0x1, UP0 ;  /* 0x0000001904157291 */ /* 0x000fe200080f0e3f */
[----:B---3--:R-:W-:Y:S11]  /*01d0*/  @P1 BRA `(.L_x_1) ;  /* 0x0000000000181947 */ /* 0x008ff60003800000 */
[----:B------:R-:W1:Y:S01]  /*01e0*/  LDS R2, [UR7+0x8] ;  /* 0x00000807ff027984 */ /* 0x000e620008000800 */
[----:B------:R-:W2:Y:S01]  /*01f0*/  LDC.64 R8, c[0x0][0x210] ;  /* 0x00008400ff087b82 */ /* 0x000ea20000000a00 */
[----:B------:R-:W-:Y:S02]  /*0200*/  IMAD.MOV.U32 R3, RZ, RZ, 0x70 ;  /* 0x00000070ff037424 */ /* 0x000fe400078e00ff */
[----:B--2---:R2:W-:Y:S03]  /*0210*/  STS.64 [UR7], R8 ;  /* 0x00000008ff007988 */ /* 0x0045e60008000a07 */
[----:B-1----:R-:W-:-:S05]  /*0220*/  LOP3.LUT R2, R2, 0x10, R3, 0xd8, !PT ;  /* 0x0000001002027812 */ /* 0x002fca00078ed803 */
[----:B------:R2:W-:Y:S02]  /*0230*/  STS [UR7+0x8], R2 ;  /* 0x00000802ff007988 */ /* 0x0005e40008000807 */
.L_x_1:
[----:B------:R-:W-:Y:S05]  /*0240*/  BSYNC B0 ;  /* 0x0000000000007941 */ /* 0x000fea0003800000 */
.L_x_0:
[----:B------:R-:W-:Y:S04]  /*0250*/  BSSY B0, `(.L_x_2) ;  /* 0x000000a000007945 */ /* 0x000fe80003800000 */
[----:B------:R-:W-:Y:S05]  /*0260*/  @P1 BRA `(.L_x_3) ;  /* 0x0000000000201947 */ /* 0x000fea0003800000 */
[----:B--2---:R-:W1:Y:S01]  /*0270*/  LDS R2, [UR7+0x34] ;  /* 0x00003407ff027984 */ /* 0x004e620008000800 */
[----:B------:R-:W-:Y:S02]  /*0280*/  IMAD.MOV.U32 R3, RZ, RZ, 0x3f000000 ;  /* 0x3f000000ff037424 */ /* 0x000fe400078e00ff */
[----:B------:R-:W-:Y:S01]  /*0290*/  @!P1 IMAD.MOV.U32 R5, RZ, RZ, 0x3f ;  /* 0x0000003fff059424 */ /* 0x000fe200078e00ff */
[----:B------:R-:W2:Y:S02]  /*02a0*/  @!P1 LDS R8, [UR7+0x38] ;  /* 0x00003807ff089984 */ /* 0x000ea40008000800 */
[----:B-1----:R-:W-:Y:S02]  /*02b0*/  LOP3.LUT R2, R2, 0xff000000, R3, 0xb8, !PT ;  /* 0xff00000002027812 */ /* 0x002fe400078eb803 */
[----:B--2---:R-:W-:-:S03]  /*02c0*/  @!P1 LOP3.LUT R3, R8, 0xff, R5, 0xb8, !PT ;  /* 0x000000ff08039812 */ /* 0x004fc600078eb805 */
[----:B------:R1:W-:Y:S04]  /*02d0*/  STS [UR7+0x34], R2 ;  /* 0x00003402ff007988 */ /* 0x0003e80008000807 */
[----:B------:R1:W-:Y:S02]  /*02e0*/  @!P1 STS [UR7+0x38], R3 ;  /* 0x00003803ff009988 */ /* 0x0003e40008000807 */
.L_x_3:
[----:B------:R-:W-:Y:S05]  /*02f0*/  BSYNC B0 ;  /* 0x0000000000007941 */ /* 0x000fea0003800000 */
.L_x_2:
[----:B------:R-:W-:Y:S04]  /*0300*/  BSSY B0, `(.L_x_4) ;  /* 0x000000e000007945 */ /* 0x000fe80003800000 */
[----:B------:R-:W-:Y:S05]  /*0310*/  @P1 BRA `(.L_x_5) ;  /* 0x0000000000301947 */ /* 0x000fea0003800000 */
[----:B-1----:R-:W1:Y:S01]  /*0320*/  LDS R3, [UR7+0x34] ;  /* 0x00003407ff037984 */ /* 0x002e620008000800 */
[----:B------:R-:W3:Y:S03]  /*0330*/  LDC.64 R10, c[0x0][0x238] ;  /* 0x00008e00ff0a7b82 */ /* 0x000ee60000000a00 */
[----:B--2---:R-:W2:Y:S01]  /*0340*/  LDS R2, [UR7+0x1c] ;  /* 0x00001c07ff027984 */ /* 0x004ea20008000800 */
[C---:B---3--:R-:W-:Y:S01]  /*0350*/  SHF.L.U64.HI R8, R10.reuse, 0x1, R11 ;  /* 0x000000010a087819 */ /* 0x048fe2000001020b */
[----:B------:R-:W-:-:S03]  /*0360*/  IMAD.SHL.U32 R5, R10, 0x2, RZ ;  /* 0x000000020a057824 */ /* 0x000fc600078e00ff */
[--C-:B------:R-:W-:Y:S02]  /*0370*/  SHF.R.U32.HI R7, RZ, 0x4, R8.reuse ;  /* 0x00000004ff077819 */ /* 0x100fe40000011608 */
[----:B------:R-:W-:-:S05]  /*0380*/  SHF.R.U64 R5, R5, 0x4, R8 ;  /* 0x0000000405057819 */ /* 0x000fca0000001208 */
[----:B------:R3:W-:Y:S01]  /*0390*/  STS [UR7+0xc], R5 ;  /* 0x00000c05ff007988 */ /* 0x0007e20008000807 */
[----:B-1----:R-:W-:Y:S02]  /*03a0*/  LOP3.LUT R3, R3, 0x7, RZ, 0xb8, !PT ;  /* 0x0000000703037812 */ /* 0x002fe400078eb8ff */
[----:B--2---:R-:W-:-:S03]  /*03b0*/  LOP3.LUT R2, R2, 0xf, R7, 0xb8, !PT ;  /* 0x0000000f02027812 */ /* 0x004fc600078eb807 */
[----:B------:R3:W-:Y:S04]  /*03c0*/  STS [UR7+0x34], R3 ;  /* 0x00003403ff007988 */ /* 0x0007e80008000807 */
[----:B------:R3:W-:Y:S02]  /*03d0*/  STS [UR7+0x1c], R2 ;  /* 0x00001c02ff007988 */ /* 0x0007e40008000807 */
.L_x_5:
[----:B------:R-:W-:Y:S05]  /*03e0*/  BSYNC B0 ;  /* 0x0000000000007941 */ /* 0x000fea0003800000 */
.L_x_4:
[----:B------:R-:W-:Y:S04]  /*03f0*/  BSSY B1, `(.L_x_6) ;  /* 0x000001b000017945 */ /* 0x000fe80003800000 */
[----:B------:R-:W-:Y:S01]  /*0400*/  BSSY B0, `(.L_x_7) ;  /* 0x0000016000007945 */ /* 0x000fe20003800000 */
[----:B------:R-:W-:-:S03]  /*0410*/  IMAD.MOV.U32 R7, RZ, RZ, RZ ;  /* 0x000000ffff077224 */ /* 0x000fc600078e00ff */
[----:B------:R-:W-:Y:S05]  /*0420*/  @P1 BRA `(.L_x_8) ;  /* 0x0000000000201947 */ /* 0x000fea0003800000 */
[----:B-123--:R-:W1:Y:S02]  /*0430*/  LDS R2, [UR7+0x34] ;  /* 0x00003407ff027984 */ /* 0x00ee640008000800 */
[----:B-1----:R-:W-:-:S05]  /*0440*/  LOP3.LUT R2, R2, 0x38, RZ, 0xb8, !PT ;  /* 0x0000003802027812 */ /* 0x002fca00078eb8ff */
[----:B------:R1:W-:Y:S01]  /*0450*/  STS [UR7+0x34], R2 ;  /* 0x00003402ff007988 */ /* 0x0003e20008000807 */
[----:B------:R-:W-:Y:S05]  /*0460*/  @P1 BRA `(.L_x_9) ;  /* 0x0000000000201947 */ /* 0x000fea0003800000 */
[----:B-1----:R-:W1:Y:S01]  /*0470*/  LDS R2, [UR7+0x8] ;  /* 0x00000807ff027984 */ /* 0x002e620008000800 */
[----:B------:R-:W-:-:S05]  /*0480*/  IMAD.MOV.U32 R3, RZ, RZ, 0x780 ;  /* 0x00000780ff037424 */ /* 0x000fca00078e00ff */
[----:B-1----:R-:W-:-:S05]  /*0490*/  LOP3.LUT R2, R2, 0x300, R3, 0xd8, !PT ;  /* 0x0000030002027812 */ /* 0x002fca00078ed803 */
[----:B------:R4:W-:Y:S02]  /*04a0*/  STS [UR7+0x8], R2 ;  /* 0x00000802ff007988 */ /* 0x0009e40008000807 */
.L_x_8:
[----:B------:R-:W-:Y:S05]  /*04b0*/  @P1 BRA `(.L_x_10) ;  /* 0x0000000000281947 */ /* 0x000fea0003800000 */
[----:B-1234-:R-:W1:Y:S02]  /*04c0*/  LDS R2, [UR7+0x8] ;  /* 0x00000807ff027984 */ /* 0x01ee640008000800 */
[----:B-1----:R-:W-:-:S05]  /*04d0*/  LOP3.LUT R2, R2, 0x1800, RZ, 0xb8, !PT ;  /* 0x0000180002027812 */ /* 0x002fca00078eb8ff */
[----:B------:R2:W-:Y:S02]  /*04e0*/  STS [UR7+0x8], R2 ;  /* 0x00000802ff007988 */ /* 0x0005e40008000807 */
.L_x_9:
[----:B------:R-:W-:Y:S05]  /*04f0*/  @P1 BREAK B0 ;  /* 0x0000000000001942 */ /* 0x000fea0003800000 */
[----:B------:R-:W-:Y:S05]  /*0500*/  @P1 BRA `(.L_x_11) ;  /* 0x0000000000241947 */ /* 0x000fea0003800000 */
[----:B------:R-:W3:Y:S01]  /*0510*/  LDS R3, [UR7+0x8] ;  /* 0x00000807ff037984 */ /* 0x000ee20008000800 */
[----:B-12---:R-:W-:-:S05]  /*0520*/  IMAD.MOV.U32 R2, RZ, RZ, 0x6000 ;  /* 0x00006000ff027424 */ /* 0x006fca00078e00ff */
[----:B---3--:R-:W-:-:S04]  /*0530*/  LOP3.LUT R2, R3, 0x6000, R2, 0xd8, !PT ;  /* 0x0000600003027812 */ /* 0x008fc800078ed802 */
[----:B------:R-:W-:-:S05]  /*0540*/  LOP3.LUT R2, R2, 0x400000, RZ, 0xb8, !PT ;  /* 0x0040000002027812 */ /* 0x000fca00078eb8ff */
[----:B------:R5:W-:Y:S02]  /*0550*/  STS [UR7+0x8], R2 ;  /* 0x00000802ff007988 */ /* 0x000be40008000807 */
.L_x_10:
[----:B------:R-:W-:Y:S05]  /*0560*/  BSYNC B0 ;  /* 0x0000000000007941 */ /* 0x000fea0003800000 */
.L_x_7:
[----:B-12345:R-:W1:Y:S02]  /*0570*/  @!P1 LDS R2, [UR7+0x8] ;  /* 0x00000807ff029984 */ /* 0x03ee640008000800 */
[----:B-1----:R-:W-:-:S05]  /*0580*/  @!P1 LOP3.LUT R2, R2, 0x8000, RZ, 0xb8, !PT ;  /* 0x0000800002029812 */ /* 0x002fca00078eb8ff */
[----:B------:R3:W-:Y:S02]  /*0590*/  @!P1 STS [UR7+0x8], R2 ;  /* 0x00000802ff009988 */ /* 0x0007e40008000807 */
.L_x_11:
[----:B------:R-:W-:Y:S05]  /*05a0*/  BSYNC B1 ;  /* 0x0000000000017941 */ /* 0x000fea0003800000 */
.L_x_6:
[----:B------:R-:W-:Y:S05]  /*05b0*/  WARPSYNC.ALL ;  /* 0x0000000000007948 */ /* 0x000fea0003800000 */
[----:B------:R-:W4:Y:S02]  /*05c0*/  LDC R5, c[0x0][0x22c] ;  /* 0x00008b00ff057b82 */ /* 0x000f240000000800 */
[----:B----4-:R-:W-:Y:S01]  /*05d0*/  VIADD R5, R5, 0xffffffff ;  /* 0xffffffff05057836 */ /* 0x010fe20000000000 */
[----:B------:R-:W-:Y:S06]  /*05e0*/  @P0 BRA `(.L_x_12) ;  /* 0x0000000000280947 */ /* 0x000fec0003800000 */
[----:B-123--:R-:W1:Y:S01]  /*05f0*/  S2R R2, SR_LANEID ;  /* 0x0000000000027919 */ /* 0x00ee620000000000 */
[----:B------:R-:W-:Y:S05]  /*0600*/  WARPSYNC.ALL ;  /* 0x0000000000007948 */ /* 0x000fea0003800000 */
[----:B-1----:R-:W-:-:S05]  /*0610*/  IMAD.SHL.U32 R8, R2, 0x4, RZ ;  /* 0x0000000402087824 */ /* 0x002fca00078e00ff */
[----:B------:R-:W1:Y:S01]  /*0620*/  LDS R9, [R8+UR7] ;  /* 0x0000000708097984 */ /* 0x000e620008000800 */
[----:B------:R-:W-:-:S05]  /*0630*/  IADD3 R2, P2, R8, UR20, RZ ;  /* 0x0000001408027c10 */ /* 0x000fca000ff5e0ff */
[----:B------:R-:W-:-:S05]  /*0640*/  IMAD.X R3, RZ, RZ, UR21, P2 ;  /* 0x00000015ff037e24 */ /* 0x000fca00090e06ff */
[----:B-1----:R4:W5:Y:S01]  /*0650*/  ATOMG.E.EXCH.STRONG.GPU PT, RZ, [R2], R9 ;  /* 0x0000000902ff73a8 */ /* 0x00296200041ee100 */
[----:B------:R-:W-:-:S04]  /*0660*/  DEPBAR {5,4,3,2,1,0} ;  /* 0x0000003f0000791a */ /* 0x000fc80000000000 */
[----:B------:R4:W-:Y:S01]  /*0670*/  UTMACCTL.IV [UR20] ;  /* 0x00000000140079b9 */ /* 0x0009e20008000000 */
[----:B------:R-:W-:Y:S01]  /*0680*/  NOP ;  /* 0x0000000000007918 */ /* 0x000fe20000000000 */
.L_x_12:
[----:B------:R-:W-:Y:S05]  /*0690*/  @P0 BRA `(.L_x_13) ;  /* 0x00000000000c0947 */ /* 0x000fea0003800000 */
[----:B------:R0:W-:Y:S01]  /*06a0*/  UTMACMDFLUSH ;  /* 0x00000000000079b7 */ /* 0x0001e20000000000 */
[----:B------:R-:W-:Y:S05]  /*06b0*/  @P0 BRA `(.L_x_13) ;  /* 0x0000000000040947 */ /* 0x000fea0003800000 */
[----:B------:R-:W-:-:S04]  /*06c0*/  DEPBAR.LE SB0, 0x0 ;  /* 0x000080000000791a */ /* 0x000fc80000000000 */
.L_x_13:
[----:B------:R-:W-:Y:S05]  /*06d0*/  WARPSYNC.ALL ;  /* 0x0000000000007948 */ /* 0x000fea0003800000 */
[----:B-----5:R-:W-:Y:S06]  /*06e0*/  BAR.SYNC.DEFER_BLOCKING 0x0 ;  /* 0x0000000000007b1d */ /* 0x020fec0000010000 */
[----:B------:R-:W-:Y:S02]  /*06f0*/  BSSY B1, `(.L_x_14) ;  /* 0x000000b000017945 */ /* 0x000fe40003800000 */
[----:B------:R-:W-:Y:S06]  /*0700*/  BAR.SYNC.DEFER_BLOCKING 0x0 ;  /* 0x0000000000007b1d */ /* 0x000fec0000010000 */
[----:B------:R5:W-:Y:S01]  /*0710*/  @!P0 STS [R12], RZ ;  /* 0x000000ff0c008388 */ /* 0x000be20000000800 */
[----:B------:R-:W-:Y:S01]  /*0720*/  NOP ;  /* 0x0000000000007918 */ /* 0x000fe20000000000 */
[----:B------:R-:W-:Y:S05]  /*0730*/  @P1 BRA `(.L_x_15) ;  /* 0x0000000000181947 */ /* 0x000fea0003800000 */
[----:B-1234-:R-:W1:Y:S01]  /*0740*/  LDS R2, [UR7+0x8] ;  /* 0x00000807ff027984 */ /* 0x01ee620008000800 */
[----:B------:R-:W2:Y:S01]  /*0750*/  LDC.64 R8, c[0x0][0x218] ;  /* 0x00008600ff087b82 */ /* 0x000ea20000000a00 */
[----:B------:R-:W-:Y:S02]  /*0760*/  IMAD.MOV.U32 R3, RZ, RZ, 0x70 ;  /* 0x00000070ff037424 */ /* 0x000fe400078e00ff */
[----:B--2---:R2:W-:Y:S03]  /*0770*/  STS.64 [UR7], R8 ;  /* 0x00000008ff007988 */ /* 0x0045e60008000a07 */
[----:B-1----:R-:W-:-:S05]  /*0780*/  LOP3.LUT R2, R2, 0x10, R3, 0xd8, !PT ;  /* 0x0000001002027812 */ /* 0x002fca00078ed803 */
[----:B------:R2:W-:Y:S02]  /*0790*/  STS [UR7+0x8], R2 ;  /* 0x00000802ff007988 */ /* 0x0005e40008000807 */
.L_x_15:
[----:B----4-:R-:W-:Y:S05]  /*07a0*/  BSYNC B1 ;  /* 0x0000000000017941 */ /* 0x010fea0003800000 */
.L_x_14:
[----:B------:R-:W-:Y:S04]  /*07b0*/  BSSY B1, `(.L_x_16) ;  /* 0x000000a000017945 */ /* 0x000fe80003800000 */
[----:B------:R-:W-:Y:S05]  /*07c0*/  @P1 BRA `(.L_x_17) ;  /* 0x0000000000201947 */ /* 0x000fea0003800000 */
[----:B-123--:R-:W1:Y:S01]  /*07d0*/  LDS R2, [UR7+0x34] ;  /* 0x00003407ff027984 */ /* 0x00ee620008000800 */
[----:B------:R-:W-:Y:S02]  /*07e0*/  IMAD.MOV.U32 R9, RZ, RZ, 0x3f000000 ;  /* 0x3f000000ff097424 */ /* 0x000fe400078e00ff */
[----:B------:R-:W-:Y:S01]  /*07f0*/  @!P1 IMAD.MOV.U32 R8, RZ, RZ, 0x3f ;  /* 0x0000003fff089424 */ /* 0x000fe200078e00ff */
[----:B------:R-:W2:Y:S02]  /*0800*/  @!P1 LDS R3, [UR7+0x38] ;  /* 0x00003807ff039984 */ /* 0x000ea40008000800 */
[----:B-1----:R-:W-:Y:S02]  /*0810*/  LOP3.LUT R2, R2, 0xff000000, R9, 0xb8, !PT ;  /* 0xff00000002027812 */ /* 0x002fe400078eb809 */
[----:B--2---:R-:W-:-:S03]  /*0820*/  @!P1 LOP3.LUT R3, R3, 0xff, R8, 0xb8, !PT ;  /* 0x000000ff03039812 */ /* 0x004fc600078eb808 */
[----:B------:R4:W-:Y:S04]  /*0830*/  STS [UR7+0x34], R2 ;  /* 0x00003402ff007988 */ /* 0x0009e80008000807 */
[----:B------:R4:W-:Y:S02]  /*0840*/  @!P1 STS [UR7+0x38], R3 ;  /* 0x00003803ff009988 */ /* 0x0009e40008000807 */
.L_x_17:
[----:B------:R-:W-:Y:S05]  /*0850*/  BSYNC B1 ;  /* 0x0000000000017941 */ /* 0x000fea0003800000 */
.L_x_16:
[----:B------:R-:W-:Y:S04]  /*0860*/  BSSY B1, `(.L_x_18) ;  /* 0x0000004000017945 */ /* 0x000fe80003800000 */
[----:B------:R-:W-:Y:S05]  /*0870*/  @P1 BRA `(.L_x_19) ;  /* 0x0000000000081947 */ /* 0x000fea0003800000 */
[----:B------:R1:W-:Y:S04]  /*0880*/  STS [UR7+0x24], R13 ;  /* 0x0000240dff007988 */ /* 0x0003e80008000807 */
[----:B------:R1:W-:Y:S02]  /*0890*/  STS [UR7+0x20], R5 ;  /* 0x00002005ff007988 */ /* 0x0003e40008000807 */
.L_x_19:
[----:B------:R-:W-:Y:S05]  /*08a0*/  BSYNC B1 ;  /* 0x0000000000017941 */ /* 0x000fea0003800000 */
.L_x_18:
[----:B------:R-:W-:Y:S04]  /*08b0*/  BSSY B1, `(.L_x_20) ;  /* 0x000000e000017945 */ /* 0x000fe80003800000 */
[----:B------:R-:W-:Y:S05]  /*08c0*/  @P1 BRA `(.L_x_21) ;  /* 0x0000000000301947 */ /* 0x000fea0003800000 */
[----:B----4-:R-:W4:Y:S01]  /*08d0*/  LDS R3, [UR7+0x34] ;  /* 0x00003407ff037984 */ /* 0x010f220008000800 */
[----:B--2---:R-:W2:Y:S03]  /*08e0*/  LDC.64 R8, c[0x0][0x240] ;  /* 0x00009000ff087b82 */ /* 0x004ea60000000a00 */
[----:B-1-3--:R-:W1:Y:S01]  /*08f0*/  LDS R2, [UR7+0x1c] ;  /* 0x00001c07ff027984 */ /* 0x00ae620008000800 */
[C---:B--2---:R-:W-:Y:S01]  /*0900*/  SHF.L.U64.HI R9, R8.reuse, 0x1, R9 ;  /* 0x0000000108097819 */ /* 0x044fe20000010209 */
[----:B------:R-:W-:-:S03]  /*0910*/  IMAD.SHL.U32 R8, R8, 0x2, RZ ;  /* 0x0000000208087824 */ /* 0x000fc600078e00ff */
[--C-:B------:R-:W-:Y:S02]  /*0920*/  SHF.R.U32.HI R11, RZ, 0x4, R9.reuse ;  /* 0x00000004ff0b7819 */ /* 0x100fe40000011609 */
[----:B------:R-:W-:-:S05]  /*0930*/  SHF.R.U64 R8, R8, 0x4, R9 ;  /* 0x0000000408087819 */ /* 0x000fca0000001209 */
[----:B------:R2:W-:Y:S01]  /*0940*/  STS [UR7+0xc], R8 ;  /* 0x00000c08ff007988 */ /* 0x0005e20008000807 */
[----:B----4-:R-:W-:Y:S02]  /*0950*/  LOP3.LUT R3, R3, 0x7, RZ, 0xb8, !PT ;  /* 0x0000000703037812 */ /* 0x010fe400078eb8ff */
[----:B-1----:R-:W-:-:S03]  /*0960*/  LOP3.LUT R2, R2, 0xf, R11, 0xb8, !PT ;  /* 0x0000000f02027812 */ /* 0x002fc600078eb80b */
[----:B------:R2:W-:Y:S04]  /*0970*/  STS [UR7+0x34], R3 ;  /* 0x00003403ff007988 */ /* 0x0005e80008000807 */
[----:B------:R2:W-:Y:S02]  /*0980*/  STS [UR7+0x1c], R2 ;  /* 0x00001c02ff007988 */ /* 0x0005e40008000807 */
.L_x_21:
[----:B------:R-:W-:Y:S05]  /*0990*/  BSYNC B1 ;  /* 0x0000000000017941 */ /* 0x000fea0003800000 */
.L_x_20:
[----:B------:R-:W-:Y:S04]  /*09a0*/  BSSY B2, `(.L_x_22) ;  /* 0x000001a000027945 */ /* 0x000fe80003800000 */
[----:B------:R-:W-:Y:S04]  /*09b0*/  BSSY B1, `(.L_x_23) ;  /* 0x0000015000017945 */ /* 0x000fe80003800000 */
[----:B------:R-:W-:Y:S05]  /*09c0*/  @P1 BRA `(.L_x_24) ;  /* 0x0000000000201947 */ /* 0x000fea0003800000 */
[----:B-1234-:R-:W1:Y:S02]  /*09d0*/  LDS R2, [UR7+0x34] ;  /* 0x00003407ff027984 */ /* 0x01ee640008000800 */
[----:B-1----:R-:W-:-:S05]  /*09e0*/  LOP3.LUT R2, R2, 0x38, RZ, 0xb8, !PT ;  /* 0x0000003802027812 */ /* 0x002fca00078eb8ff */
[----:B------:R1:W-:Y:S01]  /*09f0*/  STS [UR7+0x34], R2 ;  /* 0x00003402ff007988 */ /* 0x0003e20008000807 */
[----:B------:R-:W-:Y:S05]  /*0a00*/  @P1 BRA `(.L_x_25) ;  /* 0x0000000000201947 */ /* 0x000fea0003800000 */
[----:B-1----:R-:W1:Y:S01]  /*0a10*/  LDS R2, [UR7+0x8] ;  /* 0x00000807ff027984 */ /* 0x002e620008000800 */
[----:B------:R-:W-:-:S05]  /*0a20*/  IMAD.MOV.U32 R3, RZ, RZ, 0x780 ;  /* 0x00000780ff037424 */ /* 0x000fca00078e00ff */
[----:B-1----:R-:W-:-:S05]  /*0a30*/  LOP3.LUT R2, R2, 0x300, R3, 0xd8, !PT ;  /* 0x0000030002027812 */ /* 0x002fca00078ed803 */
[----:B------:R1:W-:Y:S02]  /*0a40*/  STS [UR7+0x8], R2 ;  /* 0x00000802ff007988 */ /* 0x0003e40008000807 */
.L_x_24:
[----:B------:R-:W-:Y:S05]  /*0a50*/  @P1 BRA `(.L_x_26) ;  /* 0x0000000000281947 */ /* 0x000fea0003800000 */
[----:B-1234-:R-:W1:Y:S02]  /*0a60*/  LDS R2, [UR7+0x8] ;  /* 0x00000807ff027984 */ /* 0x01ee640008000800 */
[----:B-1----:R-:W-:-:S05]  /*0a70*/  LOP3.LUT R2, R2, 0x1800, RZ, 0xb8, !PT ;  /* 0x0000180002027812 */ /* 0x002fca00078eb8ff */
[----:B------:R2:W-:Y:S02]  /*0a80*/  STS [UR7+0x8], R2 ;  /* 0x00000802ff007988 */ /* 0x0005e40008000807 */
.L_x_25:
[----:B------:R-:W-:Y:S05]  /*0a90*/  @P1 BREAK B1 ;  /* 0x0000000000011942 */ /* 0x000fea0003800000 */
[----:B------:R-:W-:Y:S05]  /*0aa0*/  @P1 BRA `(.L_x_27) ;  /* 0x0000000000241947 */ /* 0x000fea0003800000 */
[----:B-12---:R-:W1:Y:S01]  /*0ab0*/  LDS R2, [UR7+0x8] ;  /* 0x00000807ff027984 */ /* 0x006e620008000800 */
[----:B------:R-:W-:-:S05]  /*0ac0*/  IMAD.MOV.U32 R3, RZ, RZ, 0x6000 ;  /* 0x00006000ff037424 */ /* 0x000fca00078e00ff */
[----:B-1----:R-:W-:-:S04]  /*0ad0*/  LOP3.LUT R2, R2, 0x6000, R3, 0xd8, !PT ;  /* 0x0000600002027812 */ /* 0x002fc800078ed803 */
[----:B------:R-:W-:-:S05]  /*0ae0*/  LOP3.LUT R2, R2, 0x400000, RZ, 0xb8, !PT ;  /* 0x0040000002027812 */ /* 0x000fca00078eb8ff */
[----:B------:R1:W-:Y:S02]  /*0af0*/  STS [UR7+0x8], R2 ;  /* 0x00000802ff007988 */ /* 0x0003e40008000807 */
.L_x_26:
[----:B------:R-:W-:Y:S05]  /*0b00*/  BSYNC B1 ;  /* 0x0000000000017941 */ /* 0x000fea0003800000 */
.L_x_23:
[----:B-1234-:R-:W1:Y:S02]  /*0b10*/  @!P1 LDS R2, [UR7+0x8] ;  /* 0x00000807ff029984 */ /* 0x01ee640008000800 */
[----:B-1----:R-:W-:-:S05]  /*0b20*/  @!P1 LOP3.LUT R2, R2, 0x8000, RZ, 0xb8, !PT ;  /* 0x0000800002029812 */ /* 0x002fca00078eb8ff */
[----:B------:R3:W-:Y:S02]  /*0b30*/  @!P1 STS [UR7+0x8], R2 ;  /* 0x00000802ff009988 */ /* 0x0007e40008000807 */
.L_x_27:
[----:B------:R-:W-:Y:S05]  /*0b40*/  BSYNC B2 ;  /* 0x0000000000027941 */ /* 0x000fea0003800000 */
.L_x_22:
[----:B------:R-:W-:Y:S05]  /*0b50*/  WARPSYNC.ALL ;  /* 0x0000000000007948 */ /* 0x000fea0003800000 */
[----:B------:R-:W-:-:S04]  /*0b60*/  UIADD3 UR23, UR4, 0x80, URZ ;  /* 0x0000008004177890 */ /* 0x000fc8000fffe03f */
[----:B------:R-:W-:-:S04]  /*0b70*/  UIADD3 UR22, UP0, UR23, UR24, URZ ;  /* 0x0000001817167290 */ /* 0x000fc8000ff1e03f */
[----:B------:R-:W-:Y:S01]  /*0b80*/  ULEA.HI.X.SX32 UR23, UR23, UR25, 0x1, UP0 ;  /* 0x0000001917177291 */ /* 0x000fe200080f0e3f */
[----:B------:R-:W-:Y:S11]  /*0b90*/  @P0 BRA `(.L_x_28) ;  /* 0x0000000000280947 */ /* 0x000ff60003800000 */
[----:B-123--:R-:W1:Y:S01]  /*0ba0*/  S2R R2, SR_LANEID ;  /* 0x0000000000027919 */ /* 0x00ee620000000000 */
[----:B------:R-:W-:Y:S05]  /*0bb0*/  WARPSYNC.ALL ;  /* 0x0000000000007948 */ /* 0x000fea0003800000 */
[----:B-1----:R-:W-:-:S05]  /*0bc0*/  IMAD.SHL.U32 R8, R2, 0x4, RZ ;  /* 0x0000000402087824 */ /* 0x002fca00078e00ff */
[----:B------:R-:W1:Y:S01]  /*0bd0*/  LDS R9, [R8+UR7] ;  /* 0x0000000708097984 */ /* 0x000e620008000800 */
[----:B------:R-:W-:-:S05]  /*0be0*/  IADD3 R2, P2, R8, UR22, RZ ;  /* 0x0000001608027c10 */ /* 0x000fca000ff5e0ff */
[----:B------:R-:W-:-:S05]  /*0bf0*/  IMAD.X R3, RZ, RZ, UR23, P2 ;  /* 0x00000017ff037e24 */ /* 0x000fca00090e06ff */
[----:B-1----:R4:W2:Y:S01]  /*0c00*/  ATOMG.E.EXCH.STRONG.GPU PT, RZ, [R2], R9 ;  /* 0x0000000902ff73a8 */ /* 0x0028a200041ee100 */
[----:B------:R-:W-:-:S04]  /*0c10*/  DEPBAR {5,4,3,2,1,0} ;  /* 0x0000003f0000791a */ /* 0x000fc80000000000 */
[----:B------:R4:W-:Y:S01]  /*0c20*/  UTMACCTL.IV [UR22] ;  /* 0x00000000160079b9 */ /* 0x0009e20008000000 */
[----:B------:R-:W-:Y:S01]  /*0c30*/  NOP ;  /* 0x0000000000007918 */ /* 0x000fe20000000000 */
.L_x_28:
[----:B------:R-:W-:Y:S05]  /*0c40*/  @P0 BRA `(.L_x_29) ;  /* 0x00000000000c0947 */ /* 0x000fea0003800000 */
[----:B------:R0:W-:Y:S01]  /*0c50*/  UTMACMDFLUSH ;  /* 0x00000000000079b7 */ /* 0x0001e20000000000 */
[----:B------:R-:W-:Y:S05]  /*0c60*/  @P0 BRA `(.L_x_29) ;  /* 0x0000000000040947 */ /* 0x000fea0003800000 */
[----:B------:R-:W-:-:S04]  /*0c70*/  DEPBAR.LE SB0, 0x0 ;  /* 0x000080000000791a */ /* 0x000fc80000000000 */
.L_x_29:
[----:B------:R-:W-:Y:S05]  /*0c80*/  WARPSYNC.ALL ;  /* 0x0000000000007948 */ /* 0x000fea0003800000 */
[----:B--2---:R-:W-:Y:S06]  /*0c90*/  BAR.SYNC.DEFER_BLOCKING 0x0 ;  /* 0x0000000000007b1d */ /* 0x004fec0000010000 */
[----:B------:R-:W-:Y:S02]  /*0ca0*/  BSSY B2, `(.L_x_30) ;  /* 0x000000b000027945 */ /* 0x000fe40003800000 */
[----:B------:R-:W-:Y:S06]  /*0cb0*/  BAR.SYNC.DEFER_BLOCKING 0x0 ;  /* 0x0000000000007b1d */ /* 0x000fec0000010000 */
[----:B------:R2:W-:Y:S01]  /*0cc0*/  @!P0 STS [R12], RZ ;  /* 0x000000ff0c008388 */ /* 0x0005e20000000800 */
[----:B------:R-:W-:Y:S01]  /*0cd0*/  NOP ;  /* 0x0000000000007918 */ /* 0x000fe20000000000 */
[----:B------:R-:W-:Y:S05]  /*0ce0*/  @P1 BRA `(.L_x_31) ;  /* 0x0000000000181947 */ /* 0x000fea0003800000 */
[----:B-1-34-:R-:W1:Y:S01]  /*0cf0*/  LDS R2, [UR7+0x8] ;  /* 0x00000807ff027984 */ /* 0x01ae620008000800 */
[----:B------:R-:W3:Y:S01]  /*0d00*/  LDC.64 R8, c[0x0][0x220] ;  /* 0x00008800ff087b82 */ /* 0x000ee20000000a00 */
[----:B------:R-:W-:Y:S02]  /*0d10*/  IMAD.MOV.U32 R3, RZ, RZ, 0x70 ;  /* 0x00000070ff037424 */ /* 0x000fe400078e00ff */
[----:B---3--:R3:W-:Y:S03]  /*0d20*/  STS.64 [UR7], R8 ;  /* 0x00000008ff007988 */ /* 0x0087e60008000a07 */
[----:B-1----:R-:W-:-:S05]  /*0d30*/  LOP3.LUT R2, R2, 0x10, R3, 0xd8, !PT ;  /* 0x0000001002027812 */ /* 0x002fca00078ed803 */
[----:B------:R3:W-:Y:S02]  /*0d40*/  STS [UR7+0x8], R2 ;  /* 0x00000802ff007988 */ /* 0x0007e40008000807 */
.L_x_31:
[----:B----4-:R-:W-:Y:S05]  /*0d50*/  BSYNC B2 ;  /* 0x0000000000027941 */ /* 0x010fea0003800000 */
.L_x_30:
[----:B------:R-:W-:Y:S04]  /*0d60*/  BSSY B3, `(.L_x_32) ;  /* 0x0000011000037945 */ /* 0x000fe80003800000 */
[----:B------:R-:W-:Y:S04]  /*0d70*/  BSSY B2, `(.L_x_33) ;  /* 0x000000e000027945 */ /* 0x000fe80003800000 */
[----:B------:R-:W-:Y:S05]  /*0d80*/  @P1 BRA `(.L_x_34) ;  /* 0x0000000000241947 */ /* 0x000fea0003800000 */
[----:B-1-3--:R-:W1:Y:S01]  /*0d90*/  LDS R2, [UR7+0x34] ;  /* 0x00003407ff027984 */ /* 0x00ae620008000800 */
[----:B------:R-:W-:-:S05]  /*0da0*/  IMAD.MOV.U32 R3, RZ, RZ, 0x3f000000 ;  /* 0x3f000000ff037424 */ /* 0x000fca00078e00ff */
[----:B-1----:R-:W-:-:S05]  /*0db0*/  LOP3.LUT R2, R2, 0xff000000, R3, 0xb8, !PT ;  /* 0xff00000002027812 */ /* 0x002fca00078eb803 */
[----:B------:R1:W-:Y:S01]  /*0dc0*/  STS [UR7+0x34], R2 ;  /* 0x00003402ff007988 */ /* 0x0003e20008000807 */
[----:B------:R-:W-:Y:S05]  /*0dd0*/  @P1 BRA `(.L_x_35) ;  /* 0x00000000001c1947 */ /* 0x000fea0003800000 */
[----:B-1----:R-:W1:Y:S01]  /*0de0*/  LDS R2, [UR7+0x38] ;  /* 0x00003807ff027984 */ /* 0x002e620008000800 */
[----:B------:R-:W-:-:S05]  /*0df0*/  IMAD.MOV.U32 R3, RZ, RZ, 0x3f ;  /* 0x0000003fff037424 */ /* 0x000fca00078e00ff */
[----:B-1----:R-:W-:-:S05]  /*0e00*/  LOP3.LUT R2, R2, 0xff, R3, 0xb8, !PT ;  /* 0x000000ff02027812 */ /* 0x002fca00078eb803 */
[----:B------:R4:W-:Y:S02]  /*0e10*/  STS [UR7+0x38], R2 ;  /* 0x00003802ff007988 */ /* 0x0009e40008000807 */
.L_x_34:
[----:B------:R-:W-:Y:S05]  /*0e20*/  @P1 BREAK B2 ;  /* 0x0000000000021942 */ /* 0x000fea0003800000 */
[----:B------:R-:W-:Y:S05]  /*0e30*/  @P1 BRA `(.L_x_36) ;  /* 0x00000000000c1947 */ /* 0x000fea0003800000 */
[----:B------:R1:W-:Y:S02]  /*0e40*/  STS [UR7+0x20], R5 ;  /* 0x00002005ff007988 */ /* 0x0003e40008000807 */
.L_x_35:
[----:B------:R-:W-:Y:S05]  /*0e50*/  BSYNC B2 ;  /* 0x0000000000027941 */ /* 0x000fea0003800000 */
.L_x_33:
[----:B------:R1:W-:Y:S02]  /*0e60*/  @!P1 STS [UR7+0x24], R4 ;  /* 0x00002404ff009988 */ /* 0x0003e40008000807 */
.L_x_36:
[----:B------:R-:W-:Y:S05]  /*0e70*/  BSYNC B3 ;  /* 0x0000000000037941 */ /* 0x000fea0003800000 */
.L_x_32:
[----:B------:R-:W-:Y:S05]  /*0e80*/  WARPSYNC.ALL ;  /* 0x0000000000007948 */ /* 0x000fea0003800000 */
[----:B------:R-:W-:Y:S04]  /*0e90*/  BSSY B3, `(.L_x_37) ;  /* 0x000000e000037945 */ /* 0x000fe80003800000 */
[----:B------:R-:W-:Y:S05]  /*0ea0*/  @P1 BRA `(.L_x_38) ;  /* 0x0000000000301947 */ /* 0x000fea0003800000 */
[----:B------:R-:W5:Y:S01]  /*0eb0*/  LDS R3, [UR7+0x34] ;  /* 0x00003407ff037984 */ /* 0x000f620008000800 */
[----:B-1----:R-:W1:Y:S03]  /*0ec0*/  LDC.64 R4, c[0x0][0x248] ;  /* 0x00009200ff047b82 */ /* 0x002e660000000a00 */
[----:B---34-:R-:W3:Y:S01]  /*0ed0*/  LDS R2, [UR7+0x1c] ;  /* 0x00001c07ff027984 */ /* 0x018ee20008000800 */
[C---:B-1----:R-:W-:Y:S01]  /*0ee0*/  SHF.L.U64.HI R5, R4.reuse, 0x1, R5 ;  /* 0x0000000104057819 */ /* 0x042fe20000010205 */
[----:B------:R-:W-:-:S03]  /*0ef0*/  IMAD.SHL.U32 R4, R4, 0x2, RZ ;  /* 0x0000000204047824 */ /* 0x000fc600078e00ff */
[--C-:B------:R-:W-:Y:S02]  /*0f00*/  SHF.R.U32.HI R9, RZ, 0x4, R5.reuse ;  /* 0x00000004ff097819 */ /* 0x100fe40000011605 */
[----:B------:R-:W-:-:S05]  /*0f10*/  SHF.R.U64 R4, R4, 0x4, R5 ;  /* 0x0000000404047819 */ /* 0x000fca0000001205 */
[----:B------:R1:W-:Y:S01]  /*0f20*/  STS [UR7+0xc], R4 ;  /* 0x00000c04ff007988 */ /* 0x0003e20008000807 */
[----:B-----5:R-:W-:Y:S02]  /*0f30*/  LOP3.LUT R3, R3, 0x7, RZ, 0xb8, !PT ;  /* 0x0000000703037812 */ /* 0x020fe400078eb8ff */
[----:B---3--:R-:W-:-:S03]  /*0f40*/  LOP3.LUT R2, R2, 0xf, R9, 0xb8, !PT ;  /* 0x0000000f02027812 */ /* 0x008fc600078eb809 */
[----:B------:R1:W-:Y:S04]  /*0f50*/  STS [UR7+0x34], R3 ;  /* 0x00003403ff007988 */ /* 0x0003e80008000807 */
[----:B------:R1:W-:Y:S02]  /*0f60*/  STS [UR7+0x1c], R2 ;  /* 0x00001c02ff007988 */ /* 0x0003e40008000807 */
.L_x_38:
[----:B------:R-:W-:Y:S05]  /*0f70*/  BSYNC B3 ;  /* 0x0000000000037941 */ /* 0x000fea0003800000 */
.L_x_37:
[----:B------:R-:W-:Y:S04]  /*0f80*/  BSSY B3, `(.L_x_39) ;  /* 0x000001a000037945 */ /* 0x000fe80003800000 */
[----:B------:R-:W-:Y:S04]  /*0f90*/  BSSY B4, `(.L_x_40) ;  /* 0x0000015000047945 */ /* 0x000fe80003800000 */
[----:B------:R-:W-:Y:S05]  /*0fa0*/  @P1 BRA `(.L_x_41) ;  /* 0x0000000000201947 */ /* 0x000fea0003800000 */
[----:B-1-34-:R-:W1:Y:S02]  /*0fb0*/  LDS R2, [UR7+0x34] ;  /* 0x00003407ff027984 */ /* 0x01ae640008000800 */
[----:B-1----:R-:W-:-:S05]  /*0fc0*/  LOP3.LUT R2, R2, 0x38, RZ, 0xb8, !PT ;  /* 0x0000003802027812 */ /* 0x002fca00078eb8ff */
[----:B------:R1:W-:Y:S01]  /*0fd0*/  STS [UR7+0x34], R2 ;  /* 0x00003402ff007988 */ /* 0x0003e20008000807 */
[----:B------:R-:W-:Y:S05]  /*0fe0*/  @P1 BRA `(.L_x_42) ;  /* 0x0000000000201947 */ /* 0x000fea0003800000 */
[----:B-1----:R-:W1:Y:S01]  /*0ff0*/  LDS R2, [UR7+0x8] ;  /* 0x00000807ff027984 */ /* 0x002e620008000800 */
[----:B------:R-:W-:-:S05]  /*1000*/  IMAD.MOV.U32 R3, RZ, RZ, 0x780 ;  /* 0x00000780ff037424 */ /* 0x000fca00078e00ff */
[----:B-1----:R-:W-:-:S05]  /*1010*/  LOP3.LUT R2, R2, 0x300, R3, 0xd8, !PT ;  /* 0x0000030002027812 */ /* 0x002fca00078ed803 */
[----:B------:R1:W-:Y:S02]  /*1020*/  STS [UR7+0x8], R2 ;  /* 0x00000802ff007988 */ /* 0x0003e40008000807 */
.L_x_41:
[----:B------:R-:W-:Y:S05]  /*1030*/  @P1 BRA `(.L_x_43) ;  /* 0x0000000000281947 */ /* 0x000fea0003800000 */
[----:B-1-34-:R-:W1:Y:S02]  /*1040*/  LDS R2, [UR7+0x8] ;  /* 0x00000807ff027984 */ /* 0x01ae640008000800 */
[----:B-1----:R-:W-:-:S05]  /*1050*/  LOP3.LUT R2, R2, 0x1800, RZ, 0xb8, !PT ;  /* 0x0000180002027812 */ /* 0x002fca00078eb8ff */
[----:B------:R3:W-:Y:S02]  /*1060*/  STS [UR7+0x8], R2 ;  /* 0x00000802ff007988 */ /* 0x0007e40008000807 */
.L_x_42:
[----:B------:R-:W-:Y:S05]  /*1070*/  @P1 BREAK B4 ;  /* 0x0000000000041942 */ /* 0x000fea0003800000 */
[----:B------:R-:W-:Y:S05]  /*1080*/  @P1 BRA `(.L_x_44) ;  /* 0x0000000000241947 */ /* 0x000fea0003800000 */
[----:B-1-3--:R-:W1:Y:S01]  /*1090*/  LDS R2, [UR7+0x8] ;  /* 0x00000807ff027984 */ /* 0x00ae620008000800 */
[----:B------:R-:W-:-:S05]  /*10a0*/  IMAD.MOV.U32 R3, RZ, RZ, 0x6000 ;  /* 0x00006000ff037424 */ /* 0x000fca00078e00ff */
[----:B-1----:R-:W-:-:S04]  /*10b0*/  LOP3.LUT R2, R2, 0x6000, R3, 0xd8, !PT ;  /* 0x0000600002027812 */ /* 0x002fc800078ed803 */
[----:B------:R-:W-:-:S05]  /*10c0*/  LOP3.LUT R2, R2, 0x400000, RZ, 0xb8, !PT ;  /* 0x0040000002027812 */ /* 0x000fca00078eb8ff */
[----:B------:R1:W-:Y:S02]  /*10d0*/  STS [UR7+0x8], R2 ;  /* 0x00000802ff007988 */ /* 0x0003e40008000807 */
.L_x_43:
[----:B------:R-:W-:Y:S05]  /*10e0*/  BSYNC B4 ;  /* 0x0000000000047941 */ /* 0x000fea0003800000 */
.L_x_40:
[----:B-1-34-:R-:W1:Y:S02]  /*10f0*/  @!P1 LDS R2, [UR7+0x8] ;  /* 0x00000807ff029984 */ /* 0x01ae640008000800 */
[----:B-1----:R-:W-:-:S05]  /*1100*/  @!P1 LOP3.LUT R2, R2, 0x8000, RZ, 0xb8, !PT ;  /* 0x0000800002029812 */ /* 0x002fca00078eb8ff */
[----:B------:R4:W-:Y:S02]  /*1110*/  @!P1 STS [UR7+0x8], R2 ;  /* 0x00000802ff009988 */ /* 0x0009e40008000807 */
.L_x_44:
[----:B------:R-:W-:Y:S05]  /*1120*/  BSYNC B3 ;  /* 0x0000000000037941 */ /* 0x000fea0003800000 */
.L_x_39:
[----:B------:R-:W-:Y:S05]  /*1130*/  WARPSYNC.ALL ;  /* 0x0000000000007948 */ /* 0x000fea0003800000 */
[----:B------:R-:W-:Y:S01]  /*1140*/  UIADD3 UR4, UR4, 0x100, URZ ;  /* 0x0000010004047890 */ /* 0x000fe2000fffe03f */
[----:B------:R-:W-:Y:S01]  /*1150*/  ISETP.GE.AND P2, PT, R14, 0x1, PT ;  /* 0x000000010e00780c */ /* 0x000fe20003f46270 */
[----:B------:R-:W-:Y:S01]  /*1160*/  IMAD.MOV.U32 R24, RZ, RZ, RZ ;  /* 0x000000ffff187224 */ /* 0x000fe200078e00ff */
[----:B------:R-:W-:Y:S01]  /*1170*/  SHF.R.U32.HI R8, RZ, 0x5, R0 ;  /* 0x00000005ff087819 */ /* 0x000fe20000011600 */
[----:B------:R-:W-:-:S04]  /*1180*/  UIADD3 UR24, UP0, UR4, UR24, URZ ;  /* 0x0000001804187290 */ /* 0x000fc8000ff1e03f */
[----:B------:R-:W-:Y:S01]  /*1190*/  ULEA.HI.X.SX32 UR25, UR4, UR25, 0x1, UP0 ;  /* 0x0000001904197291 */ /* 0x000fe200080f0e3f */
[----:B------:R-:W-:Y:S11]  /*11a0*/  @P0 BRA `(.L_x_45) ;  /* 0x0000000000280947 */ /* 0x000ff60003800000 */
[----:B-1-34-:R-:W1:Y:S01]  /*11b0*/  S2R R2, SR_LANEID ;  /* 0x0000000000027919 */ /* 0x01ae620000000000 */
[----:B------:R-:W-:Y:S05]  /*11c0*/  WARPSYNC.ALL ;  /* 0x0000000000007948 */ /* 0x000fea0003800000 */
[----:B-1----:R-:W-:-:S05]  /*11d0*/  IMAD.SHL.U32 R4, R2, 0x4, RZ ;  /* 0x0000000402047824 */ /* 0x002fca00078e00ff */
[----:B------:R-:W1:Y:S01]  /*11e0*/  LDS R5, [R4+UR7] ;  /* 0x0000000704057984 */ /* 0x000e620008000800 */
[----:B------:R-:W-:-:S05]  /*11f0*/  IADD3 R2, P3, R4, UR24, RZ ;  /* 0x0000001804027c10 */ /* 0x000fca000ff7e0ff */
[----:B------:R-:W-:-:S05]  /*1200*/  IMAD.X R3, RZ, RZ, UR25, P3 ;  /* 0x00000019ff037e24 */ /* 0x000fca00098e06ff */
[----:B-1----:R1:W3:Y:S01]  /*1210*/  ATOMG.E.EXCH.STRONG.GPU PT, RZ, [R2], R5 ;  /* 0x0000000502ff73a8 */ /* 0x0022e200041ee100 */
[----:B------:R-:W-:-:S04]  /*1220*/  DEPBAR {5,4,3,2,1,0} ;  /* 0x0000003f0000791a */ /* 0x000fc80000000000 */
[----:B------:R1:W-:Y:S01]  /*1230*/  UTMACCTL.IV [UR24] ;  /* 0x00000000180079b9 */ /* 0x0003e20008000000 */
[----:B------:R-:W-:Y:S01]  /*1240*/  NOP ;  /* 0x0000000000007918 */ /* 0x000fe20000000000 */
.L_x_45:
[----:B------:R-:W-:Y:S05]  /*1250*/  @P0 BRA `(.L_x_46) ;  /* 0x00000000000c0947 */ /* 0x000fea0003800000 */
[----:B------:R0:W-:Y:S01]  /*1260*/  UTMACMDFLUSH ;  /* 0x00000000000079b7 */ /* 0x0001e20000000000 */
[----:B------:R-:W-:Y:S05]  /*1270*/  @P0 BRA `(.L_x_46) ;  /* 0x0000000000040947 */ /* 0x000fea0003800000 */
[----:B------:R-:W-:-:S04]  /*1280*/  DEPBAR.LE SB0, 0x0 ;  /* 0x000080000000791a */ /* 0x000fc80000000000 */
.L_x_46:
[----:B------:R-:W-:Y:S05]  /*1290*/  WARPSYNC.ALL ;  /* 0x0000000000007948 */ /* 0x000fea0003800000 */
[----:B---3--:R-:W-:Y:S01]  /*12a0*/  BAR.SYNC.DEFER_BLOCKING 0x0 ;  /* 0x0000000000007b1d */ /* 0x008fe20000010000 */
[----:B------:R-:W-:Y:S01]  /*12b0*/  R2UR UR26, R8 ;  /* 0x00000000081a72ca */ /* 0x000fe200000e0000 */
[----:B------:R-:W-:Y:S01]  /*12c0*/  USHF.L.U32 UR27, UR29, 0x8, URZ ;  /* 0x000000081d1b7899 */ /* 0x000fe2000800063f */
[----:B------:R-:W-:Y:S01]  /*12d0*/  IMAD.MOV.U32 R25, RZ, RZ, RZ ;  /* 0x000000ffff197224 */ /* 0x000fe200078e00ff */
[----:B------:R-:W-:Y:S02]  /*12e0*/  CS2R R26, SRZ ;  /* 0x00000000001a7805 */ /* 0x000fe4000001ff00 */
[----:B------:R-:W-:Y:S01]  /*12f0*/  CS2R R28, SRZ ;  /* 0x00000000001c7805 */ /* 0x000fe2000001ff00 */
[----:B------:R-:W-:Y:S01]  /*1300*/  VOTEU.ALL UP0, P1 ;  /* 0x00000000003f7886 */ /* 0x000fe20000800000 */
[----:B------:R-:W-:Y:S01]  /*1310*/  UMOV UR4, 0x1 ;  /* 0x0000000100047882 */ /* 0x000fe20000000000 */
[----:B------:R-:W-:Y:S01]  /*1320*/  VOTEU.ALL UP1, P1 ;  /* 0x00000000003f7886 */ /* 0x000fe20000820000 */
[----:B------:R-:W-:Y:S01]  /*1330*/  VOTEU.ALL UP2, P1 ;  /* 0x00000000003f7886 */ /* 0x000fe20000840000 */
[----:B------:R-:W-:Y:S01]  /*1340*/  CS2R R30, SRZ ;  /* 0x00000000001e7805 */ /* 0x000fe2000001ff00 */
[----:B------:R-:W-:-:S04]  /*1350*/  @!UP0 UIADD3 UR8, -UR4, 0x100000, URZ ;  /* 0x0010000004088890 */ /* 0x000fc8000fffe13f */
[----:B------:R-:W-:Y:S02]  /*1360*/  @!UP0 USHF.L.U32 UR9, UR8, 0xb, URZ ;  /* 0x0000000b08098899 */ /* 0x000fe4000800063f */
[----:B------:R-:W-:Y:S01]  /*1370*/  @!UP0 USHF.L.U32 UR8, UR8, 0x1, URZ ;  /* 0x0000000108088899 */ /* 0x000fe2000800063f */
        /* <DEDUP_REMOVED lines=9> */
[----:B------:R-:W-:Y:S01]  /*1410*/  VOTEU.ALL UP0, P1 ;  /* 0x00000000003f7886 */ /* 0x000fe20000800000 */
[----:B------:R-:W-:Y:S02]  /*1420*/  CS2R R38, SRZ ;  /* 0x0000000000267805 */ /* 0x000fe4000001ff00 */
[----:B------:R-:W-:Y:S02]  /*1430*/  CS2R R40, SRZ ;  /* 0x0000000000287805 */ /* 0x000fe4000001ff00 */
[----:B------:R-:W-:Y:S02]  /*1440*/  CS2R R42, SRZ ;  /* 0x00000000002a7805 */ /* 0x000fe4000001ff00 */
[----:B------:R-:W-:-:S02]  /*1450*/  CS2R R44, SRZ ;  /* 0x00000000002c7805 */ /* 0x000fc4000001ff00 */
[----:B------:R-:W-:Y:S02]  /*1460*/  CS2R R46, SRZ ;  /* 0x00000000002e7805 */ /* 0x000fe4000001ff00 */
[----:B------:R-:W-:Y:S01]  /*1470*/  CS2R R48, SRZ ;  /* 0x0000000000307805 */ /* 0x000fe2000001ff00 */
[----:B------:R-:W3:Y:S02]  /*1480*/  FENCE.VIEW.ASYNC.S ;  /* 0x00000000000073c6 */ /* 0x000ee40000000000 */
[----:B---3--:R-:W3:Y:S02]  /*1490*/  @!UP0 SYNCS.EXCH.64 URZ, [UR7+0x1e000], UR8 ;  /* 0x01e00008073f85b2 */ /* 0x008ee40008000100 */
[----:B---3--:R-:W-:Y:S01]  /*14a0*/  BAR.SYNC.DEFER_BLOCKING 0x0 ;  /* 0x0000000000007b1d */ /* 0x008fe20000010000 */
[----:B------:R-:W-:Y:S02]  /*14b0*/  CS2R R50, SRZ ;  /* 0x0000000000327805 */ /* 0x000fe4000001ff00 */
[----:B------:R-:W-:-:S02]  /*14c0*/  CS2R R52, SRZ ;  /* 0x0000000000347805 */ /* 0x000fc4000001ff00 */
[----:B------:R-:W-:Y:S02]  /*14d0*/  CS2R R54, SRZ ;  /* 0x0000000000367805 */ /* 0x000fe4000001ff00 */
[----:B------:R-:W-:Y:S02]  /*14e0*/  CS2R R56, SRZ ;  /* 0x0000000000387805 */ /* 0x000fe4000001ff00 */
[----:B------:R-:W-:Y:S02]  /*14f0*/  CS2R R58, SRZ ;  /* 0x00000000003a7805 */ /* 0x000fe4000001ff00 */
[----:B------:R-:W-:Y:S02]  /*1500*/  CS2R R60, SRZ ;  /* 0x00000000003c7805 */ /* 0x000fe4000001ff00 */
        /* <DEDUP_REMOVED lines=16> */
[----:B------:R-:W-:Y:S01]  /*1610*/  CS2R R94, SRZ ;  /* 0x00000000005e7805 */ /* 0x000fe2000001ff00 */
[----:B------:R3:W4:Y:S02]  /*1620*/  @!UP1 SYNCS.EXCH.64 URZ, [UR7+0x1e008], UR10 ;  /* 0x01e0080a073f95b2 */ /* 0x0007240008000100 */
[----:B----4-:R-:W-:Y:S01]  /*1630*/  BAR.SYNC.DEFER_BLOCKING 0x0 ;  /* 0x0000000000007b1d */ /* 0x010fe20000010000 */
        /* <DEDUP_REMOVED lines=9> */
[----:B------:R-:W-:Y:S01]  /*16d0*/  CS2R R114, SRZ ;  /* 0x0000000000727805 */ /* 0x000fe2000001ff00 */
[----:B---3--:R-:W-:Y:S01]  /*16e0*/  USHF.L.U32 UR11, UR30, 0x6, URZ ;  /* 0x000000061e0b7899 */ /* 0x008fe2000800063f */
        /* <DEDUP_REMOVED lines=12> */
[----:B------:R3:W4:Y:S01]  /*17b0*/  @!UP2 SYNCS.EXCH.64 URZ, [UR7+0x1e010], UR4 ;  /* 0x01e01004073fa5b2 */ /* 0x0007220008000100 */
[----:B------:R-:W-:Y:S02]  /*17c0*/  CS2R R140, SRZ ;  /* 0x00000000008c7805 */ /* 0x000fe4000001ff00 */
[----:B------:R-:W-:Y:S02]  /*17d0*/  CS2R R142, SRZ ;  /* 0x00000000008e7805 */ /* 0x000fe4000001ff00 */
[----:B------:R-:W-:Y:S02]  /*17e0*/  CS2R R144, SRZ ;  /* 0x0000000000907805 */ /* 0x000fe4000001ff00 */
[----:B------:R-:W-:-:S02]  /*17f0*/  CS2R R146, SRZ ;  /* 0x0000000000927805 */ /* 0x000fc4000001ff00 */
[----:B------:R-:W-:Y:S02]  /*1800*/  CS2R R148, SRZ ;  /* 0x0000000000947805 */ /* 0x000fe4000001ff00 */
[----:B------:R-:W-:Y:S01]  /*1810*/  CS2R R150, SRZ ;  /* 0x0000000000967805 */ /* 0x000fe2000001ff00 */
[----:B------:R-:W-:Y:S06]  /*1820*/  @!P2 BRA `(.L_x_47) ;  /* 0x000000080008a947 */ /* 0x000fec0003800000 */
        /* <DEDUP_REMOVED lines=63> */
[----:B------:R-:W-:Y:S01]  /*1c20*/  CS2R R150, SRZ ;  /* 0x0000000000967805 */ /* 0x000fe2000001ff00 */
[----:B---3--:R-:W-:Y:S01]  /*1c30*/  UMOV UR4, URZ ;  /* 0x0000003f00047c82 */ /* 0x008fe20008000000 */
[----:B------:R-:W-:-:S05]  /*1c40*/  UMOV UR10, URZ ;  /* 0x0000003f000a7c82 */ /* 0x000fca0008000000 */
.L_x_49:
[----:B----4-:R-:W-:Y:S01]  /*1c50*/  BAR.SYNC.DEFER_BLOCKING 0x0 ;  /* 0x0000000000007b1d */ /* 0x010fe20000010000 */
[----:B------:R-:W-:Y:S01]  /*1c60*/  ULEA UR31, UR4, UR7, 0x3 ;  /* 0x00000007041f7291 */ /* 0x000fe2000f8e183f */
[----:B-1----:R-:W-:Y:S01]  /*1c70*/  @!P1 IMAD.MOV.U32 R2, RZ, RZ, 0xa000 ;  /* 0x0000a000ff029424 */ /* 0x002fe200078e00ff */
[----:B------:R-:W-:Y:S01]  /*1c80*/  ELECT P0, URZ, PT ;  /* 0x00000000003f782f */ /* 0x000fe20003800000 */
[----:B------:R-:W-:-:S03]  /*1c90*/  ULEA UR8, UR4, UR7, 0xd ;  /* 0x0000000704087291 */ /* 0x000fc6000f8e683f */
[----:B------:R-:W-:Y:S01]  /*1ca0*/  ISETP.LT.U32.AND P0, PT, R6, 0x20, P0 ;  /* 0x000000200600780c */ /* 0x000fe20000701070 */
[----:B------:R-:W-:Y:S02]  /*1cb0*/  UIADD3 UR9, UR31, 0x1e000, URZ ;  /* 0x0001e0001f097890 */ /* 0x000fe4000fffe03f */
[----:B------:R-:W-:Y:S02]  /*1cc0*/  UIADD3 UR8, UR8, 0x18000, URZ ;  /* 0x0001800008087890 */ /* 0x000fe4000fffe03f */
[----:B------:R-:W-:Y:S02]  /*1cd0*/  ULEA UR5, UR4, UR7, 0xf ;  /* 0x0000000704057291 */ /* 0x000fe4000f8e783f */
[----:B------:R-:W-:Y:S01]  /*1ce0*/  ULOP3.LUT UR14, UR26, 0x3, URZ, 0xc0, !UPT ;  /* 0x000000031a0e7892 */ /* 0x000fe2000f8ec03f */
[----:B------:R-:W-:Y:S01]  /*1cf0*/  UMOV UR15, UR10 ;  /* 0x0000000a000f7c82 */ /* 0x000fe20008000000 */
[----:B------:R-:W-:Y:S02]  /*1d00*/  UMOV UR13, UR9 ;  /* 0x00000009000d7c82 */ /* 0x000fe40008000000 */
[----:B------:R-:W-:-:S02]  /*1d10*/  ULEA UR12, UR14, UR5, 0xd ;  /* 0x000000050e0c7291 */ /* 0x000fc4000f8e683f */
[----:B------:R-:W-:Y:S01]  /*1d20*/  VOTEU.ANY UP0, P0 ;  /* 0x00000000003f7886 */ /* 0x000fe20000000100 */
[----:B------:R-:W-:Y:S01]  /*1d30*/  VOTEU.ANY UP1, P0 ;  /* 0x00000000003f7886 */ /* 0x000fe20000020100 */
[----:B------:R-:W-:Y:S01]  /*1d40*/  ULEA UR14, UR14, UR27, 0x6 ;  /* 0x0000001b0e0e7291 */ /* 0x000fe2000f8e303f */
[----:B------:R1:W-:Y:S01]  /*1d50*/  @!P1 SYNCS.ARRIVE.TRANS64 RZ, [UR31+0x1e000], R2 ;  /* 0x01e00002ffff99a7 */ /* 0x0003e2000800001f */
[----:B------:R-:W-:Y:S01]  /*1d60*/  BAR.SYNC.DEFER_BLOCKING 0x0 ;  /* 0x0000000000007b1d */ /* 0x000fe20000010000 */
[----:B------:R-:W-:Y:S02]  /*1d70*/  USHF.R.U32.HI UR6, URZ, 0x4, UR8 ;  /* 0x000000043f067899 */ /* 0x000fe40008011608 */
[----:B------:R-:W-:Y:S02]  /*1d80*/  USHF.R.U32.HI UR28, URZ, 0x4, UR5 ;  /* 0x000000043f1c7899 */ /* 0x000fe40008011605 */
[----:B------:R-:W-:Y:S01]  /*1d90*/  USGXT.U32 UR6, UR6, 0xe ;  /* 0x0000000e0606789a */ /* 0x000fe20008000000 */
[----:B------:R-:W-:Y:S01]  /*1da0*/  @UP0 UMOV UR16, UR20 ;  /* 0x0000001400100c82 */ /* 0x000fe20008000000 */
[----:B------:R-:W-:Y:S01]  /*1db0*/  @UP0 UMOV UR17, UR21 ;  /* 0x0000001500110c82 */ /* 0x000fe20008000000 */
[----:B-1----:R-:W-:Y:S01]  /*1dc0*/  SHF.L.U32 R2, R7, 0x1f, RZ ;  /* 0x0000001f07027819 */ /* 0x002fe200000006ff */
[----:B------:R-:W-:Y:S01]  /*1dd0*/  USGXT.U32 UR28, UR28, 0xe ;  /* 0x0000000e1c1c789a */ /* 0x000fe20008000000 */
[----:B------:R-:W-:-:S03]  /*1de0*/  UMOV UR19, 0x40000040 ;  /* 0x4000004000137882 */ /* 0x000fc60000000000 */
[----:B------:R-:W-:Y:S01]  /*1df0*/  ULOP3.LUT UR18, UR28, 0x2000000, URZ, 0xfc, !UPT ;  /* 0x020000001c127892 */ /* 0x000fe2000f8efc3f */
[----:B------:R1:W-:Y:S01]  /*1e00*/  @UP1 UTMALDG.2D [UR8], [UR16] ;  /* 0x00000008100015b4 */ /* 0x0003e20008008000 */
[----:B------:R3:W-:Y:S06]  /*1e10*/  MEMBAR.ALL.CTA ;  /* 0x0000000000007992 */ /* 0x0007ec0000008000 */
[----:B---3--:R-:W3:Y:S01]  /*1e20*/  FENCE.VIEW.ASYNC.S ;  /* 0x00000000000073c6 */ /* 0x008ee20000000000 */
[----:B-1----:R-:W-:Y:S01]  /*1e30*/  UMOV UR16, UR6 ;  /* 0x0000000600107c82 */ /* 0x002fe20008000000 */
[----:B------:R-:W-:Y:S01]  /*1e40*/  UMOV UR17, 0x40000040 ;  /* 0x4000004000117882 */ /* 0x000fe20000000000 */
[----:B---3--:R-:W-:Y:S06]  /*1e50*/  BAR.SYNC.DEFER_BLOCKING 0x0 ;  /* 0x0000000000007b1d */ /* 0x008fec0000010000 */
[----:B------:R1:W-:Y:S02]  /*1e60*/  UTMALDG.2D [UR12], [UR22] ;  /* 0x0000000c160075b4 */ /* 0x0003e40008008000 */
[----:B------:R-:W-:Y:S06]  /*1e70*/  BAR.SYNC.DEFER_BLOCKING 0x0 ;  /* 0x0000000000007b1d */ /* 0x000fec0000010000 */
[----:B------:R-:W3:Y:S02]  /*1e80*/  SYNCS.PHASECHK.TRANS64.TRYWAIT P0, [UR31+0x1e000], R2 ;  /* 0x01e00002ff0075a7 */ /* 0x000ee4000800015f */
[----:B-1-3--:R-:W-:Y:S05]  /*1e90*/  @!P0 BRA `(.L_x_48) ;  /* 0x0000000800348947 */ /* 0x00afea0003800000 */
.L_x_50:
[----:B------:R-:W-:Y:S02]  /*1ea0*/  WARPGROUP.DEPBAR.LE gsb0, 0x0 ;  /* 0x00008000000079c5 */ /* 0x000fe40000010000 */
[----:B------:R-:W-:Y:S01]  /*1eb0*/  WARPGROUP.ARRIVE ;  /* 0x00000000000079c5 */ /* 0x000fe20000000000 */
[----:B------:R-:W-:Y:S01]  /*1ec0*/  UIADD3 UR14, UP1, UR28, 0x2000080, URZ ;  /* 0x020000801c0e7890 */ /* 0x000fe2000ff3e03f */
[----:B------:R-:W1:Y:S01]  /*1ed0*/  LDC R2, c[0x0][0x230] ;  /* 0x00008c00ff027b82 */ /* 0x000e620000000800 */
[----:B------:R-:W-:Y:S01]  /*1ee0*/  UIADD3 UR12, UP0, UR6, 0x2, URZ ;  /* 0x00000002060c7890 */ /* 0x000fe2000ff1e03f */
[----:B------:R-:W-:Y:S02]  /*1ef0*/  UMOV UR5, URZ ;  /* 0x0000003f00057c82 */ /* 0x000fe40008000000 */
[----:B------:R-:W-:Y:S01]  /*1f00*/  HGMMA.64x256x16.F32 R24, gdesc[UR16].tnspB, R24 ;  /* 0x43e00000101879f0 */ /* 0x000fe20008700818 */
[----:B------:R-:W-:Y:S01]  /*1f10*/  UMOV UR6, URZ ;  /* 0x0000003f00067c82 */ /* 0x000fe20008000000 */
[----:B------:R-:W-:-:S02]  /*1f20*/  UIADD3.X UR13, UR5, 0x40000040, URZ, UP0, !UPT ;  /* 0x40000040050d7890 */ /* 0x000fc400087fe43f */
[----:B------:R-:W-:Y:S02]  /*1f30*/  UIADD3.X UR15, UR6, 0x40000040, URZ, UP1, !UPT ;  /* 0x40000040060f7890 */ /* 0x000fe40008ffe43f */
[----:B------:R-:W-:Y:S02]  /*1f40*/  UIADD3.64 UR16, UR12, 0x2, URZ ;  /* 0x000000020c107897 */ /* 0x000fe4000fffe03f */
[----:B------:R-:W-:Y:S02]  /*1f50*/  UIADD3.64 UR18, UR14, 0x80, URZ ;  /* 0x000000800e127897 */ /* 0x000fe4000fffe03f */
[----:B------:R-:W-:Y:S02]  /*1f60*/  UIADD3 UR10, UR10, 0x40, URZ ;  /* 0x000000400a0a7890 */ /* 0x000fe4000fffe03f */
[----:B------:R-:W-:-:S04]  /*1f70*/  UIADD3 UR4, UR4, 0x1, URZ ;  /* 0x0000000104047890 */ /* 0x000fc8000fffe03f */
[----:B------:R-:W-:Y:S01]  /*1f80*/  UISETP.NE.U32.AND UP0, UPT, UR4, 0x3, UPT ;  /* 0x000000030400788c */ /* 0x000fe2000bf05070 */
[----:B-1----:R-:W-:-:S03]  /*1f90*/  ISETP.LE.AND P0, PT, R2, UR10, PT ;  /* 0x0000000a02007c0c */ /* 0x002fc6000bf03270 */
[----:B------:R-:W-:Y:S02]  /*1fa0*/  USEL UR5, URZ, 0x1, UP0 ;  /* 0x000000013f057887 */ /* 0x000fe40008000000 */
[----:B------:R-:W-:-:S04]  /*1fb0*/  USEL UR4, UR4, URZ, UP0 ;  /* 0x0000003f04047287 */ /* 0x000fc80008000000 */
[----:B------:R-:W-:Y:S02]  /*1fc0*/  LOP3.LUT R7, R7, UR5, RZ, 0x3c, !PT ;  /* 0x0000000507077c12 */ /* 0x000fe4000f8e3cff */
[----:B------:R-:W-:Y:S01]  /*1fd0*/  HGMMA.64x256x16.F32 R24, gdesc[UR12].tnspB, R24 ;  /* 0x43e000000c1879f0 */ /* 0x000fe20008700818 */
[----:B------:R-:W-:Y:S02]  /*1fe0*/  UIADD3.64 UR14, UR14, 0x100, URZ ;  /* 0x000001000e0e7897 */ /* 0x000fe4000fffe03f */
[----:B------:R-:W-:-:S15]  /*1ff0*/  UIADD3.64 UR12, UR12, 0x4, URZ ;  /* 0x000000040c0c7897 */ /* 0x000fde000fffe03f */
[----:B------:R-:W-:-:S10]  /*2000*/  NOP ;  /* 0x0000000000007918 */ /* 0x000fd40000000000 */
[----:B------:R-:W-:-:S15]  /*2010*/  HGMMA.64x256x16.F32 R24, gdesc[UR16].tnspB, R24 ;  /* 0x43e00000101879f0 */ /* 0x000fde0008700818 */
[----:B------:R-:W-:-:S13]  /*2020*/  NOP ;  /* 0x0000000000007918 */ /* 0x000fda0000000000 */
[----:B------:R-:W-:Y:S01]  /*2030*/  HGMMA.64x256x16.F32 R24, gdesc[UR12].tnspB, R24, gsb0 ;  /* 0x43e000000c1879f0 */ /* 0x000fe20008000818 */
[----:B------:R-:W-:Y:S05]  /*2040*/  @!P0 BRA `(.L_x_49) ;  /* 0xfffffffc00008947 */ /* 0x000fea000383ffff */
.L_x_47:
[----:B------:R-:W-:Y:S02]  /*2050*/  WARPGROUP.DEPBAR.LE gsb0, 0x0 ;  /* 0x00008000000079c5 */ /* 0x000fe40000010000 */
[----:B----4-:R-:W-:Y:S01]  /*2060*/  BAR.SYNC.DEFER_BLOCKING 0x0 ;  /* 0x0000000000007b1d */ /* 0x010fe20000010000 */
[C---:B-1----:R-:W-:Y:S01]  /*2070*/  IMAD.SHL.U32 R2, R0.reuse, 0x80, RZ ;  /* 0x0000008000027824 */ /* 0x042fe200078e00ff */
[----:B------:R-:W-:Y:S01]  /*2080*/  F2FP.F16.F32.PACK_AB R24, R25, R24 ;  /* 0x000000181918723e */ /* 0x000fe200000000ff */
[----:B------:R-:W-:Y:S01]  /*2090*/  IMAD.SHL.U32 R3, R0, 0x10, RZ ;  /* 0x0000001000037824 */ /* 0x000fe200078e00ff */
[----:B------:R-:W-:Y:S01]  /*20a0*/  F2FP.F16.F32.PACK_AB R25, R27, R26 ;  /* 0x0000001a1b19723e */ /* 0x000fe200000000ff */
[----:B------:R-:W-:Y:S01]  /*20b0*/  ULOP3.LUT UR26, UR26, 0x3, URZ, 0xc0, !UPT ;  /* 0x000000031a1a7892 */ /* 0x000fe2000f8ec03f */
[----:B------:R-:W-:Y:S01]  /*20c0*/  LOP3.LUT R2, R2, 0x780, RZ, 0xc0, !PT ;  /* 0x0000078002027812 */ /* 0x000fe200078ec0ff */
[----:B------:R-:W-:Y:S01]  /*20d0*/  UMOV UR6, UR11 ;  /* 0x0000000b00067c82 */ /* 0x000fe20008000000 */
[----:B------:R-:W-:Y:S01]  /*20e0*/  F2FP.F16.F32.PACK_AB R56, R57, R56 ;  /* 0x000000383938723e */ /* 0x000fe200000000ff */
[----:B---3--:R-:W-:Y:S01]  /*20f0*/  ULEA UR4, UR26, UR7, 0xd ;  /* 0x000000071a047291 */ /* 0x008fe2000f8e683f */
[----:B------:R-:W-:Y:S01]  /*2100*/  LOP3.LUT R3, R2, 0x70, R3, 0xf8, !PT ;  /* 0x0000007002037812 */ /* 0x000fe200078ef803 */
[----:B------:R-:W-:Y:S01]  /*2110*/  ULEA UR5, UR26, UR27, 0x6 ;  /* 0x0000001b1a057291 */ /* 0x000fe2000f8e303f */
[----:B------:R-:W-:-:S02]  /*2120*/  F2FP.F16.F32.PACK_AB R26, R29, R28 ;  /* 0x0000001c1d1a723e */ /* 0x000fc400000000ff */
[----:B------:R-:W-:Y:S02]  /*2130*/  ELECT P0, URZ, PT ;  /* 0x00000000003f782f */ /* 0x000fe40003800000 */
[----:B------:R-:W-:Y:S01]  /*2140*/  LOP3.LUT R3, R3, 0x10, R0, 0x78, !PT ;  /* 0x0000001003037812 */ /* 0x000fe200078e7800 */
[----:B------:R-:W-:Y:S01]  /*2150*/  IMAD.SHL.U32 R0, R0, 0x40, RZ ;  /* 0x0000004000007824 */ /* 0x000fe200078e00ff */
[----:B------:R-:W-:Y:S02]  /*2160*/  F2FP.F16.F32.PACK_AB R27, R31, R30 ;  /* 0x0000001e1f1b723e */ /* 0x000fe400000000ff */
[----:B------:R-:W-:Y:S02]  /*2170*/  F2FP.F16.F32.PACK_AB R57, R59, R58 ;  /* 0x0000003a3b39723e */ /* 0x000fe400000000ff */
[----:B------:R-:W-:Y:S02]  /*2180*/  LOP3.LUT R0, R3, 0x1800, R0, 0xf8, !PT ;  /* 0x0000180003007812 */ /* 0x000fe400078ef800 */
[----:B------:R-:W-:Y:S01]  /*2190*/  F2FP.F16.F32.PACK_AB R88, R89, R88 ;  /* 0x000000585958723e */ /* 0x000fe200000000ff */
[----:B------:R-:W1:Y:S02]  /*21a0*/  @!P1 SYNCS.CCTL.IV [UR7+0x1e000] ;  /* 0x01e00000ff0099b1 */ /* 0x000e640008000007 */
[----:B-1----:R-:W-:Y:S01]  /*21b0*/  BAR.SYNC.DEFER_BLOCKING 0x0 ;  /* 0x0000000000007b1d */ /* 0x002fe20000010000 */
[C---:B------:R-:W-:Y:S01]  /*21c0*/  LOP3.LUT R3, R0.reuse, 0x20, RZ, 0x3c, !PT ;  /* 0x0000002000037812 */ /* 0x040fe200078e3cff */
[----:B------:R-:W-:Y:S01]  /*21d0*/  VIADD R2, R0, UR7 ;  /* 0x0000000700027c36 */ /* 0x000fe20008000000 */
[----:B------:R-:W-:-:S02]  /*21e0*/  F2FP.F16.F32.PACK_AB R58, R61, R60 ;  /* 0x0000003c3d3a723e */ /* 0x000fc400000000ff */
[----:B------:R-:W-:Y:S01]  /*21f0*/  F2FP.F16.F32.PACK_AB R59, R63, R62 ;  /* 0x0000003e3f3b723e */ /* 0x000fe200000000ff */
[----:B------:R-:W-:Y:S01]  /*2200*/  VIADD R3, R3, UR7 ;  /* 0x0000000703037c36 */ /* 0x000fe20008000000 */
[----:B------:R-:W-:Y:S02]  /*2210*/  F2FP.F16.F32.PACK_AB R89, R91, R90 ;  /* 0x0000005a5b59723e */ /* 0x000fe400000000ff */
[----:B------:R-:W-:Y:S02]  /*2220*/  F2FP.F16.F32.PACK_AB R120, R121, R120 ;  /* 0x000000787978723e */ /* 0x000fe400000000ff */
[----:B------:R-:W-:Y:S02]  /*2230*/  F2FP.F16.F32.PACK_AB R32, R33, R32 ;  /* 0x000000202120723e */ /* 0x000fe400000000ff */
[----:B------:R-:W-:Y:S02]  /*2240*/  F2FP.F16.F32.PACK_AB R90, R93, R92 ;  /* 0x0000005c5d5a723e */ /* 0x000fe400000000ff */
[----:B------:R-:W-:-:S02]  /*2250*/  F2FP.F16.F32.PACK_AB R91, R95, R94 ;  /* 0x0000005e5f5b723e */ /* 0x000fc400000000ff */
[----:B------:R-:W-:Y:S02]  /*2260*/  F2FP.F16.F32.PACK_AB R121, R123, R122 ;  /* 0x0000007a7b79723e */ /* 0x000fe400000000ff */
[----:B------:R-:W-:Y:S02]  /*2270*/  F2FP.F16.F32.PACK_AB R33, R35, R34 ;  /* 0x000000222321723e */ /* 0x000fe400000000ff */
[----:B------:R-:W-:Y:S02]  /*2280*/  F2FP.F16.F32.PACK_AB R64, R65, R64 ;  /* 0x000000404140723e */ /* 0x000fe400000000ff */
[----:B------:R-:W-:Y:S01]  /*2290*/  F2FP.F16.F32.PACK_AB R122, R125, R124 ;  /* 0x0000007c7d7a723e */ /* 0x000fe200000000ff */
[----:B------:R-:W1:Y:S02]  /*22a0*/  @!P1 SYNCS.CCTL.IV [UR7+0x1e008] ;  /* 0x01e00800ff0099b1 */ /* 0x000e640008000007 */
[----:B-1----:R-:W-:Y:S01]  /*22b0*/  BAR.SYNC.DEFER_BLOCKING 0x0 ;  /* 0x0000000000007b1d */ /* 0x002fe20000010000 */
[----:B------:R-:W-:-:S02]  /*22c0*/  F2FP.F16.F32.PACK_AB R123, R127, R126 ;  /* 0x0000007e7f7b723e */ /* 0x000fc400000000ff */
[----:B------:R-:W-:Y:S02]  /*22d0*/  LOP3.LUT R4, R0, 0x40, RZ, 0x3c, !PT ;  /* 0x0000004000047812 */ /* 0x000fe400078e3cff */
[----:B------:R-:W-:Y:S02]  /*22e0*/  F2FP.F16.F32.PACK_AB R34, R37, R36 ;  /* 0x000000242522723e */ /* 0x000fe400000000ff */
[----:B------:R-:W-:Y:S01]  /*22f0*/  F2FP.F16.F32.PACK_AB R35, R39, R38 ;  /* 0x000000262723723e */ /* 0x000fe200000000ff */
[----:B------:R-:W-:Y:S01]  /*2300*/  VIADD R4, R4, UR7 ;  /* 0x0000000704047c36 */ /* 0x000fe20008000000 */
[----:B------:R-:W-:Y:S02]  /*2310*/  F2FP.F16.F32.PACK_AB R65, R67, R66 ;  /* 0x000000424341723e */ /* 0x000fe400000000ff */
[----:B------:R-:W-:Y:S02]  /*2320*/  F2FP.F16.F32.PACK_AB R96, R97, R96 ;  /* 0x000000606160723e */ /* 0x000fe400000000ff */
[----:B------:R-:W-:-:S02]  /*2330*/  F2FP.F16.F32.PACK_AB R66, R69, R68 ;  /* 0x000000444542723e */ /* 0x000fc400000000ff */
[----:B------:R-:W-:Y:S02]  /*2340*/  F2FP.F16.F32.PACK_AB R67, R71, R70 ;  /* 0x000000464743723e */ /* 0x000fe400000000ff */
[----:B------:R-:W-:Y:S02]  /*2350*/  F2FP.F16.F32.PACK_AB R97, R99, R98 ;  /* 0x000000626361723e */ /* 0x000fe400000000ff */
[----:B------:R-:W-:Y:S02]  /*2360*/  F2FP.F16.F32.PACK_AB R128, R129, R128 ;  /* 0x000000808180723e */ /* 0x000fe400000000ff */
[----:B------:R-:W-:Y:S02]  /*2370*/  F2FP.F16.F32.PACK_AB R40, R41, R40 ;  /* 0x000000282928723e */ /* 0x000fe400000000ff */
[----:B------:R-:W-:Y:S01]  /*2380*/  F2FP.F16.F32.PACK_AB R98, R101, R100 ;  /* 0x000000646562723e */ /* 0x000fe200000000ff */
[----:B------:R-:W1:Y:S02]  /*2390*/  @!P1 SYNCS.CCTL.IV [UR7+0x1e010] ;  /* 0x01e01000ff0099b1 */ /* 0x000e640008000007 */
[----:B-1----:R-:W-:Y:S01]  /*23a0*/  STSM.16.M88.4 [R2], R24 ;  /* 0x0000001802007844 */ /* 0x002fe20000000200 */
[----:B------:R-:W-:-:S02]  /*23b0*/  F2FP.F16.F32.PACK_AB R99, R103, R102 ;  /* 0x000000666763723e */ /* 0x000fc400000000ff */
[----:B------:R-:W-:Y:S01]  /*23c0*/  F2FP.F16.F32.PACK_AB R129, R131, R130 ;  /* 0x000000828381723e */ /* 0x000fe200000000ff */
[----:B------:R-:W-:Y:S01]  /*23d0*/  STSM.16.M88.4 [R2+0x2000], R56 ;  /* 0x0020003802007844 */ /* 0x000fe20000000200 */
[----:B------:R-:W-:Y:S02]  /*23e0*/  F2FP.F16.F32.PACK_AB R41, R43, R42 ;  /* 0x0000002a2b29723e */ /* 0x000fe400000000ff */
[----:B------:R-:W-:Y:S01]  /*23f0*/  F2FP.F16.F32.PACK_AB R72, R73, R72 ;  /* 0x000000484948723e */ /* 0x000fe200000000ff */
[----:B------:R-:W-:Y:S01]  /*2400*/  STSM.16.M88.4 [R2+0x4000], R88 ;  /* 0x0040005802007844 */ /* 0x000fe20000000200 */
[----:B------:R-:W-:Y:S02]  /*2410*/  F2FP.F16.F32.PACK_AB R130, R133, R132 ;  /* 0x000000848582723e */ /* 0x000fe400000000ff */
[----:B------:R-:W-:Y:S01]  /*2420*/  F2FP.F16.F32.PACK_AB R131, R135, R134 ;  /* 0x000000868783723e */ /* 0x000fe200000000ff */
[----:B------:R-:W-:Y:S01]  /*2430*/  STSM.16.M88.4 [R2+0x6000], R120 ;  /* 0x0060007802007844 */ /* 0x000fe20000000200 */
[----:B------:R-:W-:-:S02]  /*2440*/  LOP3.LUT R0, R0, 0x60, RZ, 0x3c, !PT ;  /* 0x0000006000007812 */ /* 0x000fc400078e3cff */
[----:B------:R-:W-:Y:S01]  /*2450*/  F2FP.F16.F32.PACK_AB R42, R45, R44 ;  /* 0x0000002c2d2a723e */ /* 0x000fe200000000ff */
[----:B------:R-:W-:Y:S01]  /*2460*/  STSM.16.M88.4 [R3], R32 ;  /* 0x0000002003007844 */ /* 0x000fe20000000200 */
[----:B------:R-:W-:Y:S01]  /*2470*/  F2FP.F16.F32.PACK_AB R43, R47, R46 ;  /* 0x0000002e2f2b723e */ /* 0x000fe200000000ff */
[----:B------:R-:W-:Y:S01]  /*2480*/  VIADD R0, R0, UR7 ;  /* 0x0000000700007c36 */ /* 0x000fe20008000000 */
[----:B------:R-:W-:Y:S01]  /*2490*/  F2FP.F16.F32.PACK_AB R73, R75, R74 ;  /* 0x0000004a4b49723e */ /* 0x000fe200000000ff */
[----:B------:R-:W-:Y:S01]  /*24a0*/  STSM.16.M88.4 [R3+0x2000], R64 ;  /* 0x0020004003007844 */ /* 0x000fe20000000200 */
[----:B------:R-:W-:Y:S02]  /*24b0*/  F2FP.F16.F32.PACK_AB R104, R105, R104 ;  /* 0x000000686968723e */ /* 0x000fe400000000ff */
[----:B------:R-:W-:Y:S01]  /*24c0*/  F2FP.F16.F32.PACK_AB R74, R77, R76 ;  /* 0x0000004c4d4a723e */ /* 0x000fe200000000ff */
[----:B------:R-:W-:Y:S01]  /*24d0*/  STSM.16.M88.4 [R3+0x4000], R96 ;  /* 0x0040006003007844 */ /* 0x000fe20000000200 */
[----:B------:R-:W-:-:S02]  /*24e0*/  F2FP.F16.F32.PACK_AB R75, R79, R78 ;  /* 0x0000004e4f4b723e */ /* 0x000fc400000000ff */
[----:B------:R-:W-:Y:S01]  /*24f0*/  F2FP.F16.F32.PACK_AB R105, R107, R106 ;  /* 0x0000006a6b69723e */ /* 0x000fe200000000ff */
[----:B------:R-:W-:Y:S01]  /*2500*/  STSM.16.M88.4 [R3+0x6000], R128 ;  /* 0x0060008003007844 */ /* 0x000fe20000000200 */
[----:B------:R-:W-:Y:S02]  /*2510*/  F2FP.F16.F32.PACK_AB R136, R137, R136 ;  /* 0x000000888988723e */ /* 0x000fe400000000ff */
[----:B------:R-:W-:Y:S01]  /*2520*/  F2FP.F16.F32.PACK_AB R48, R49, R48 ;  /* 0x000000303130723e */ /* 0x000fe200000000ff */
[----:B------:R-:W-:Y:S01]  /*2530*/  STSM.16.M88.4 [R4], R40 ;  /* 0x0000002804007844 */ /* 0x000fe20000000200 */
[----:B------:R-:W-:Y:S02]  /*2540*/  F2FP.F16.F32.PACK_AB R106, R109, R108 ;  /* 0x0000006c6d6a723e */ /* 0x000fe400000000ff */
[----:B------:R-:W-:Y:S01]  /*2550*/  F2FP.F16.F32.PACK_AB R107, R111, R110 ;  /* 0x0000006e6f6b723e */ /* 0x000fe200000000ff */
[----:B------:R-:W-:Y:S01]  /*2560*/  STSM.16.M88.4 [R4+0x2000], R72 ;  /* 0x0020004804007844 */ /* 0x000fe20000000200 */
[----:B------:R-:W-:-:S02]  /*2570*/  F2FP.F16.F32.PACK_AB R137, R139, R138 ;  /* 0x0000008a8b89723e */ /* 0x000fc400000000ff */
[----:B------:R-:W-:Y:S01]  /*2580*/  F2FP.F16.F32.PACK_AB R49, R51, R50 ;  /* 0x000000323331723e */ /* 0x000fe200000000ff */
[----:B------:R-:W-:Y:S01]  /*2590*/  STSM.16.M88.4 [R4+0x4000], R104 ;  /* 0x0040006804007844 */ /* 0x000fe20000000200 */
[----:B------:R-:W-:Y:S02]  /*25a0*/  F2FP.F16.F32.PACK_AB R80, R81, R80 ;  /* 0x000000505150723e */ /* 0x000fe400000000ff */
[----:B------:R-:W-:Y:S02]  /*25b0*/  F2FP.F16.F32.PACK_AB R138, R141, R140 ;  /* 0x0000008c8d8a723e */ /* 0x000fe400000000ff */
[----:B------:R-:W-:Y:S02]  /*25c0*/  F2FP.F16.F32.PACK_AB R139, R143, R142 ;  /* 0x0000008e8f8b723e */ /* 0x000fe400000000ff */
[----:B------:R-:W-:Y:S02]  /*25d0*/  F2FP.F16.F32.PACK_AB R50, R53, R52 ;  /* 0x000000343532723e */ /* 0x000fe400000000ff */
[----:B------:R-:W-:Y:S01]  /*25e0*/  F2FP.F16.F32.PACK_AB R51, R55, R54 ;  /* 0x000000363733723e */ /* 0x000fe200000000ff */
[----:B------:R-:W-:Y:S01]  /*25f0*/  STSM.16.M88.4 [R4+0x6000], R136 ;  /* 0x0060008804007844 */ /* 0x000fe20000000200 */
[----:B------:R-:W-:-:S02]  /*2600*/  F2FP.F16.F32.PACK_AB R81, R83, R82 ;  /* 0x000000525351723e */ /* 0x000fc400000000ff */
[----:B------:R-:W-:Y:S01]  /*2610*/  F2FP.F16.F32.PACK_AB R112, R113, R112 ;  /* 0x000000707170723e */ /* 0x000fe200000000ff */
[----:B------:R-:W-:Y:S01]  /*2620*/  STSM.16.M88.4 [R0], R48 ;  /* 0x0000003000007844 */ /* 0x000fe20000000200 */
[----:B------:R-:W-:Y:S02]  /*2630*/  F2FP.F16.F32.PACK_AB R82, R85, R84 ;  /* 0x000000545552723e */ /* 0x000fe400000000ff */
[----:B------:R-:W-:Y:S02]  /*2640*/  F2FP.F16.F32.PACK_AB R83, R87, R86 ;  /* 0x000000565753723e */ /* 0x000fe400000000ff */
[----:B------:R-:W-:Y:S02]  /*2650*/  F2FP.F16.F32.PACK_AB R113, R115, R114 ;  /* 0x000000727371723e */ /* 0x000fe400000000ff */
[----:B------:R-:W-:Y:S01]  /*2660*/  F2FP.F16.F32.PACK_AB R144, R145, R144 ;  /* 0x000000909190723e */ /* 0x000fe200000000ff */
[----:B------:R-:W-:Y:S01]  /*2670*/  STSM.16.M88.4 [R0+0x2000], R80 ;  /* 0x0020005000007844 */ /* 0x000fe20000000200 */
[----:B------:R-:W-:-:S02]  /*2680*/  F2FP.F16.F32.PACK_AB R114, R117, R116 ;  /* 0x000000747572723e */ /* 0x000fc400000000ff */
[----:B------:R-:W-:Y:S02]  /*2690*/  F2FP.F16.F32.PACK_AB R115, R119, R118 ;  /* 0x000000767773723e */ /* 0x000fe400000000ff */
[----:B------:R-:W-:Y:S02]  /*26a0*/  F2FP.F16.F32.PACK_AB R145, R147, R146 ;  /* 0x000000929391723e */ /* 0x000fe400000000ff */
[----:B------:R-:W-:Y:S01]  /*26b0*/  F2FP.F16.F32.PACK_AB R146, R149, R148 ;  /* 0x000000949592723e */ /* 0x000fe200000000ff */
[----:B------:R-:W-:Y:S01]  /*26c0*/  STSM.16.M88.4 [R0+0x4000], R112 ;  /* 0x0040007000007844 */ /* 0x000fe20000000200 */
[----:B------:R-:W-:-:S05]  /*26d0*/  F2FP.F16.F32.PACK_AB R147, R151, R150 ;  /* 0x000000969793723e */ /* 0x000fca00000000ff */
[----:B------:R-:W-:Y:S01]  /*26e0*/  STSM.16.M88.4 [R0+0x6000], R144 ;  /* 0x0060009000007844 */ /* 0x000fe20000000200 */
[----:B------:R1:W-:Y:S06]  /*26f0*/  MEMBAR.ALL.CTA ;  /* 0x0000000000007992 */ /* 0x0003ec0000008000 */
[----:B-1----:R-:W1:Y:S02]  /*2700*/  FENCE.VIEW.ASYNC.S ;  /* 0x00000000000073c6 */ /* 0x002e640000000000 */
[----:B-1----:R-:W-:Y:S06]  /*2710*/  BAR.SYNC.DEFER_BLOCKING 0x0 ;  /* 0x0000000000007b1d */ /* 0x002fec0000010000 */
[----:B------:R1:W-:Y:S01]  /*2720*/  UTMASTG.2D [UR4], [UR24] ;  /* 0x00000004180073b5 */ /* 0x0003e20008008000 */
[----:B------:R0:W-:Y:S01]  /*2730*/  UTMACMDFLUSH ;  /* 0x00000000000079b7 */ /* 0x0001e20000000000 */
[----:B------:R-:W-:-:S04]  /*2740*/  DEPBAR.LE SB0, 0x0 ;  /* 0x000080000000791a */ /* 0x000fc80000000000 */
[----:B------:R-:W-:Y:S06]  /*2750*/  BAR.SYNC.DEFER_BLOCKING 0x0 ;  /* 0x0000000000007b1d */ /* 0x000fec0000010000 */
[----:B-1----:R-:W-:Y:S05]  /*2760*/  EXIT ;  /* 0x000000000000794d */ /* 0x002fea0003800000 */
.L_x_48:
[----:B------:R-:W1:Y:S02]  /*2770*/  SYNCS.PHASECHK.TRANS64.TRYWAIT P0, [UR31+0x1e000], R2 ;  /* 0x01e00002ff0075a7 */ /* 0x000e64000800015f */
[----:B-1----:R-:W-:Y:S05]  /*2780*/  @!P0 BRA `(.L_x_48) ;  /* 0xfffffffc00f88947 */ /* 0x002fea000383ffff */
[----:B------:R-:W-:Y:S05]  /*2790*/  BRA `(.L_x_50) ;  /* 0xfffffff400c07947 */ /* 0x000fea000383ffff */
.L_x_51:
[----:B------:R-:W-:-:S00]  /*27a0*/  BRA `(.L_x_51) ;  /* 0xfffffffc00fc7947 */ /* 0x000fc0000383ffff */
[----:B------:R-:W-:-:S00]  /*27b0*/  NOP ;  /* 0x0000000000007918 */ /* 0x000fc00000000000 */
        /* <DEDUP_REMOVED lines=12> */
.L_x_52:


//--------------------- .nv.shared.gluon_wgmma    --------------------------
	.section	.nv.shared.gluon_wgmma,"aw",@nobits
	.sectionflags	@""
	.align	16
	.zero		1024


//--------------------- .nv.shared.reserved.0     --------------------------
	.section	.nv.shared.reserved.0,"aw",@nobits
	.weak		__nv_reservedSMEM_offset_0_alias
	.size		__nv_reservedSMEM_offset_0_alias, 0, 0
	.other		__nv_reservedSMEM_offset_0_alias,@"STO_CUDA_RESERVED_SHARED STV_DEFAULT"
__nv_reservedSMEM_offset_0_alias:
	.zero		0


//--------------------- .nv.constant0.gluon_wgmma --------------------------
	.section	.nv.constant0.gluon_wgmma,"a",@progbits
	.sectionflags	@""
	.align	4
.nv.constant0.gluon_wgmma:
	.zero		608


//--------------------- SYMBOLS --------------------------

	.type		.nv.reservedSmem.offset0,@object
	.size		.nv.reservedSmem.offset0,0x4
